//
// Generated by NVIDIA NVVM Compiler
//
// Compiler Build ID: CL-36424714
// Cuda compilation tools, release 13.0, V13.0.88
// Based on NVVM 20.0.0
//

.version 9.0
.target sm_100
.address_size 64

	// .globl	compute

.visible .entry compute(
	.param .u64 .ptr .align 1 compute_param_0,
	.param .u64 .ptr .align 1 compute_param_1,
	.param .u64 .ptr .align 1 compute_param_2,
	.param .u64 .ptr .align 1 compute_param_3,
	.param .u64 .ptr .align 1 compute_param_4,
	.param .u32 compute_param_5,
	.param .align 16 .b8 compute_param_6[16],
	.param .align 16 .b8 compute_param_7[16],
	.param .align 16 .b8 compute_param_8[16],
	.param .align 16 .b8 compute_param_9[16],
	.param .align 16 .b8 compute_param_10[16],
	.param .align 16 .b8 compute_param_11[16],
	.param .align 16 .b8 compute_param_12[16],
	.param .u32 compute_param_13,
	.param .f64 compute_param_14
)
{
	.reg .pred 	%p<40>;
	.reg .b32 	%r<36>;
	.reg .b64 	%rd<24>;
	.reg .b64 	%fd<489>;

	ld.param.v4.u32 	{%r10, %r11, %r12, %r13}, [compute_param_6];
	ld.param.v2.f64 	{%fd1, %fd2}, [compute_param_7];
	ld.param.v2.f64 	{%fd3, %fd4}, [compute_param_8];
	ld.param.v2.f64 	{%fd146, %fd147}, [compute_param_9];
	ld.param.v2.f64 	{%fd148, %fd149}, [compute_param_10];
	ld.param.v2.f64 	{%fd5, %fd6}, [compute_param_11];
	ld.param.v2.f64 	{%fd7, %fd8}, [compute_param_12];
	mov.u32 	%r15, %ctaid.x;
	mov.u32 	%r16, %ntid.x;
	mov.u32 	%r17, %tid.x;
	mad.lo.s32 	%r1, %r15, %r16, %r17;
	setp.ge.u32 	%p1, %r1, %r12;
	@%p1 bra 	$L__BB0_44;
	mov.u32 	%r18, %ctaid.y;
	mov.u32 	%r19, %ntid.y;
	mov.u32 	%r20, %tid.y;
	mad.lo.s32 	%r2, %r18, %r19, %r20;
	setp.ge.u32 	%p2, %r2, %r13;
	@%p2 bra 	$L__BB0_44;
	cvt.rn.f64.u32 	%fd9, %r1;
	mul.f64 	%fd10, %fd5, %fd9;
	setp.eq.f64 	%p3, %fd10, 0d0000000000000000;
	mov.f64 	%fd437, 0d0000000000000000;
	mov.f64 	%fd438, %fd437;
	@%p3 bra 	$L__BB0_4;
	neg.f64 	%fd153, %fd10;
	fma.rn.f64 	%fd154, %fd5, %fd9, %fd153;
	fma.rn.f64 	%fd155, %fd6, %fd9, %fd154;
	add.f64 	%fd437, %fd10, %fd155;
	sub.f64 	%fd156, %fd10, %fd437;
	add.f64 	%fd438, %fd155, %fd156;
$L__BB0_4:
	add.f64 	%fd159, %fd1, %fd437;
	sub.f64 	%fd160, %fd1, %fd159;
	add.f64 	%fd161, %fd437, %fd160;
	add.f64 	%fd162, %fd159, %fd160;
	sub.f64 	%fd163, %fd1, %fd162;
	add.f64 	%fd164, %fd161, %fd163;
	add.f64 	%fd165, %fd2, %fd164;
	add.f64 	%fd166, %fd438, %fd165;
	setp.eq.f64 	%p4, %fd166, 0d0000000000000000;
	add.f64 	%fd167, %fd159, %fd166;
	sub.f64 	%fd168, %fd159, %fd167;
	add.f64 	%fd169, %fd166, %fd168;
	selp.f64 	%fd481, %fd159, %fd167, %p4;
	selp.f64 	%fd482, 0d0000000000000000, %fd169, %p4;
	cvt.rn.f64.u32 	%fd17, %r2;
	mul.f64 	%fd18, %fd7, %fd17;
	setp.eq.f64 	%p5, %fd18, 0d0000000000000000;
	mov.f64 	%fd439, 0d0000000000000000;
	mov.f64 	%fd440, %fd439;
	@%p5 bra 	$L__BB0_6;
	neg.f64 	%fd170, %fd18;
	fma.rn.f64 	%fd171, %fd7, %fd17, %fd170;
	fma.rn.f64 	%fd172, %fd8, %fd17, %fd171;
	add.f64 	%fd439, %fd18, %fd172;
	sub.f64 	%fd173, %fd18, %fd439;
	add.f64 	%fd440, %fd172, %fd173;
$L__BB0_6:
	ld.param.u32 	%r30, [compute_param_13];
	add.f64 	%fd176, %fd3, %fd439;
	sub.f64 	%fd177, %fd3, %fd176;
	add.f64 	%fd178, %fd439, %fd177;
	add.f64 	%fd179, %fd176, %fd177;
	sub.f64 	%fd180, %fd3, %fd179;
	add.f64 	%fd181, %fd178, %fd180;
	add.f64 	%fd182, %fd4, %fd181;
	add.f64 	%fd183, %fd440, %fd182;
	setp.eq.f64 	%p6, %fd183, 0d0000000000000000;
	add.f64 	%fd184, %fd176, %fd183;
	sub.f64 	%fd185, %fd176, %fd184;
	add.f64 	%fd186, %fd183, %fd185;
	selp.f64 	%fd483, %fd176, %fd184, %p6;
	selp.f64 	%fd484, 0d0000000000000000, %fd186, %p6;
	setp.lt.s32 	%p7, %r30, 1;
	mov.b32 	%r35, 0;
	mov.f64 	%fd486, 0d3FF0000000000000;
	mov.f64 	%fd485, 0d0000000000000000;
	mov.f64 	%fd487, %fd485;
	mov.f64 	%fd488, %fd485;
	@%p7 bra 	$L__BB0_42;
	ld.param.u32 	%r28, [compute_param_5];
	setp.eq.s32 	%p8, %r28, 3;
	setp.eq.s32 	%p9, %r28, 2;
	selp.f64 	%fd25, %fd146, %fd481, %p8;
	selp.f64 	%fd26, %fd147, %fd482, %p8;
	selp.f64 	%fd27, %fd148, %fd483, %p8;
	selp.f64 	%fd28, %fd149, %fd484, %p8;
	@%p9 bra 	$L__BB0_19;
	mov.b32 	%r34, 0;
$L__BB0_9:
	mul.f64 	%fd108, %fd481, %fd481;
	setp.eq.f64 	%p10, %fd108, 0d0000000000000000;
	mov.f64 	%fd473, 0d0000000000000000;
	mov.f64 	%fd474, %fd473;
	@%p10 bra 	$L__BB0_11;
	neg.f64 	%fd189, %fd108;
	fma.rn.f64 	%fd190, %fd481, %fd481, %fd189;
	mul.f64 	%fd191, %fd481, %fd482;
	fma.rn.f64 	%fd192, %fd481, %fd482, %fd191;
	add.f64 	%fd193, %fd190, %fd192;
	add.f64 	%fd473, %fd108, %fd193;
	sub.f64 	%fd194, %fd108, %fd473;
	add.f64 	%fd474, %fd193, %fd194;
$L__BB0_11:
	mul.f64 	%fd113, %fd483, %fd483;
	setp.eq.f64 	%p11, %fd113, 0d0000000000000000;
	mov.f64 	%fd475, 0d0000000000000000;
	mov.f64 	%fd476, %fd475;
	@%p11 bra 	$L__BB0_13;
	neg.f64 	%fd197, %fd113;
	fma.rn.f64 	%fd198, %fd483, %fd483, %fd197;
	mul.f64 	%fd199, %fd483, %fd484;
	fma.rn.f64 	%fd200, %fd483, %fd484, %fd199;
	add.f64 	%fd201, %fd198, %fd200;
	add.f64 	%fd475, %fd113, %fd201;
	sub.f64 	%fd202, %fd113, %fd475;
	add.f64 	%fd476, %fd201, %fd202;
$L__BB0_13:
	ld.param.f64 	%fd435, [compute_param_14];
	add.f64 	%fd205, %fd473, %fd475;
	sub.f64 	%fd206, %fd473, %fd205;
	add.f64 	%fd207, %fd475, %fd206;
	add.f64 	%fd208, %fd205, %fd206;
	sub.f64 	%fd209, %fd473, %fd208;
	add.f64 	%fd210, %fd207, %fd209;
	add.f64 	%fd211, %fd474, %fd210;
	add.f64 	%fd212, %fd476, %fd211;
	setp.eq.f64 	%p12, %fd212, 0d0000000000000000;
	add.f64 	%fd213, %fd205, %fd212;
	selp.f64 	%fd214, %fd205, %fd213, %p12;
	setp.ge.f64 	%p13, %fd214, %fd435;
	mov.f64 	%fd485, 0d0000000000000000;
	mov.f64 	%fd487, %fd485;
	mov.f64 	%fd488, %fd485;
	mov.u32 	%r35, %r34;
	@%p13 bra 	$L__BB0_42;
	sub.f64 	%fd217, %fd473, %fd475;
	sub.f64 	%fd218, %fd473, %fd217;
	sub.f64 	%fd219, %fd218, %fd475;
	add.f64 	%fd220, %fd217, %fd218;
	sub.f64 	%fd221, %fd473, %fd220;
	add.f64 	%fd222, %fd219, %fd221;
	add.f64 	%fd223, %fd474, %fd222;
	sub.f64 	%fd224, %fd223, %fd476;
	setp.eq.f64 	%p14, %fd224, 0d0000000000000000;
	add.f64 	%fd225, %fd217, %fd224;
	sub.f64 	%fd226, %fd217, %fd225;
	add.f64 	%fd227, %fd224, %fd226;
	selp.f64 	%fd228, %fd217, %fd225, %p14;
	selp.f64 	%fd229, 0d0000000000000000, %fd227, %p14;
	add.f64 	%fd230, %fd25, %fd228;
	sub.f64 	%fd231, %fd228, %fd230;
	add.f64 	%fd232, %fd25, %fd231;
	add.f64 	%fd233, %fd230, %fd231;
	sub.f64 	%fd234, %fd228, %fd233;
	add.f64 	%fd235, %fd232, %fd234;
	add.f64 	%fd236, %fd229, %fd235;
	add.f64 	%fd237, %fd26, %fd236;
	setp.eq.f64 	%p15, %fd237, 0d0000000000000000;
	add.f64 	%fd238, %fd230, %fd237;
	sub.f64 	%fd239, %fd230, %fd238;
	add.f64 	%fd240, %fd237, %fd239;
	selp.f64 	%fd122, %fd230, %fd238, %p15;
	selp.f64 	%fd123, 0d0000000000000000, %fd240, %p15;
	mul.f64 	%fd124, %fd481, %fd483;
	setp.eq.f64 	%p16, %fd124, 0d0000000000000000;
	mov.f64 	%fd477, 0d0000000000000000;
	mov.f64 	%fd478, %fd477;
	@%p16 bra 	$L__BB0_16;
	neg.f64 	%fd241, %fd124;
	fma.rn.f64 	%fd242, %fd481, %fd483, %fd241;
	mul.f64 	%fd243, %fd481, %fd484;
	fma.rn.f64 	%fd244, %fd482, %fd483, %fd243;
	add.f64 	%fd245, %fd242, %fd244;
	add.f64 	%fd477, %fd124, %fd245;
	sub.f64 	%fd246, %fd124, %fd477;
	add.f64 	%fd478, %fd245, %fd246;
$L__BB0_16:
	add.f64 	%fd131, %fd477, %fd477;
	setp.eq.f64 	%p17, %fd131, 0d0000000000000000;
	mov.f64 	%fd479, 0d0000000000000000;
	mov.f64 	%fd480, %fd479;
	@%p17 bra 	$L__BB0_18;
	neg.f64 	%fd249, %fd131;
	fma.rn.f64 	%fd250, %fd477, 0d4000000000000000, %fd249;
	fma.rn.f64 	%fd251, %fd478, 0d4000000000000000, %fd250;
	add.f64 	%fd479, %fd131, %fd251;
	sub.f64 	%fd252, %fd131, %fd479;
	add.f64 	%fd480, %fd251, %fd252;
$L__BB0_18:
	ld.param.u32 	%r35, [compute_param_13];
	add.f64 	%fd255, %fd27, %fd479;
	sub.f64 	%fd256, %fd479, %fd255;
	add.f64 	%fd257, %fd27, %fd256;
	add.f64 	%fd258, %fd255, %fd256;
	sub.f64 	%fd259, %fd479, %fd258;
	add.f64 	%fd260, %fd257, %fd259;
	add.f64 	%fd261, %fd480, %fd260;
	add.f64 	%fd262, %fd28, %fd261;
	setp.eq.f64 	%p18, %fd262, 0d0000000000000000;
	add.f64 	%fd263, %fd255, %fd262;
	sub.f64 	%fd264, %fd255, %fd263;
	add.f64 	%fd265, %fd262, %fd264;
	selp.f64 	%fd483, %fd255, %fd263, %p18;
	selp.f64 	%fd484, 0d0000000000000000, %fd265, %p18;
	add.s32 	%r34, %r34, 1;
	setp.ne.s32 	%p19, %r34, %r35;
	mov.f64 	%fd485, 0d0000000000000000;
	mov.f64 	%fd482, %fd123;
	mov.f64 	%fd481, %fd122;
	mov.f64 	%fd487, %fd485;
	mov.f64 	%fd488, %fd485;
	@%p19 bra 	$L__BB0_9;
	bra.uni 	$L__BB0_42;
$L__BB0_19:
	mov.f64 	%fd486, 0d3FF0000000000000;
	mov.f64 	%fd488, 0d0000000000000000;
	mov.b32 	%r33, 0;
	mov.f64 	%fd487, %fd488;
	mov.f64 	%fd485, %fd488;
$L__BB0_20:
	mul.f64 	%fd37, %fd481, %fd481;
	setp.eq.f64 	%p20, %fd37, 0d0000000000000000;
	mov.f64 	%fd449, 0d0000000000000000;
	mov.f64 	%fd450, %fd449;
	@%p20 bra 	$L__BB0_22;
	neg.f64 	%fd270, %fd37;
	fma.rn.f64 	%fd271, %fd481, %fd481, %fd270;
	mul.f64 	%fd272, %fd481, %fd482;
	fma.rn.f64 	%fd273, %fd481, %fd482, %fd272;
	add.f64 	%fd274, %fd271, %fd273;
	add.f64 	%fd449, %fd37, %fd274;
	sub.f64 	%fd275, %fd37, %fd449;
	add.f64 	%fd450, %fd274, %fd275;
$L__BB0_22:
	mul.f64 	%fd42, %fd483, %fd483;
	setp.eq.f64 	%p21, %fd42, 0d0000000000000000;
	mov.f64 	%fd451, 0d0000000000000000;
	mov.f64 	%fd452, %fd451;
	@%p21 bra 	$L__BB0_24;
	neg.f64 	%fd278, %fd42;
	fma.rn.f64 	%fd279, %fd483, %fd483, %fd278;
	mul.f64 	%fd280, %fd483, %fd484;
	fma.rn.f64 	%fd281, %fd483, %fd484, %fd280;
	add.f64 	%fd282, %fd279, %fd281;
	add.f64 	%fd451, %fd42, %fd282;
	sub.f64 	%fd283, %fd42, %fd451;
	add.f64 	%fd452, %fd282, %fd283;
$L__BB0_24:
	ld.param.f64 	%fd436, [compute_param_14];
	add.f64 	%fd284, %fd449, %fd451;
	sub.f64 	%fd285, %fd449, %fd284;
	add.f64 	%fd286, %fd451, %fd285;
	add.f64 	%fd287, %fd284, %fd285;
	sub.f64 	%fd288, %fd449, %fd287;
	add.f64 	%fd289, %fd286, %fd288;
	add.f64 	%fd290, %fd450, %fd289;
	add.f64 	%fd291, %fd452, %fd290;
	setp.eq.f64 	%p22, %fd291, 0d0000000000000000;
	add.f64 	%fd292, %fd284, %fd291;
	selp.f64 	%fd293, %fd284, %fd292, %p22;
	setp.ge.f64 	%p23, %fd293, %fd436;
	mov.u32 	%r35, %r33;
	@%p23 bra 	$L__BB0_42;
	mul.f64 	%fd296, %fd481, %fd486;
	setp.eq.f64 	%p24, %fd296, 0d0000000000000000;
	mov.f64 	%fd453, 0d0000000000000000;
	mov.f64 	%fd454, %fd453;
	@%p24 bra 	$L__BB0_27;
	mul.f64 	%fd297, %fd481, %fd486;
	neg.f64 	%fd298, %fd297;
	fma.rn.f64 	%fd299, %fd481, %fd486, %fd298;
	mul.f64 	%fd300, %fd482, %fd486;
	fma.rn.f64 	%fd301, %fd481, %fd485, %fd300;
	add.f64 	%fd302, %fd299, %fd301;
	add.f64 	%fd453, %fd297, %fd302;
	sub.f64 	%fd303, %fd297, %fd453;
	add.f64 	%fd454, %fd302, %fd303;
$L__BB0_27:
	mul.f64 	%fd306, %fd483, %fd488;
	setp.eq.f64 	%p25, %fd306, 0d0000000000000000;
	mov.f64 	%fd455, 0d0000000000000000;
	mov.f64 	%fd456, %fd455;
	@%p25 bra 	$L__BB0_29;
	mul.f64 	%fd307, %fd483, %fd488;
	neg.f64 	%fd308, %fd307;
	fma.rn.f64 	%fd309, %fd483, %fd488, %fd308;
	mul.f64 	%fd310, %fd484, %fd488;
	fma.rn.f64 	%fd311, %fd483, %fd487, %fd310;
	add.f64 	%fd312, %fd309, %fd311;
	add.f64 	%fd455, %fd307, %fd312;
	sub.f64 	%fd313, %fd307, %fd455;
	add.f64 	%fd456, %fd312, %fd313;
$L__BB0_29:
	sub.f64 	%fd316, %fd453, %fd455;
	sub.f64 	%fd317, %fd453, %fd316;
	sub.f64 	%fd318, %fd317, %fd455;
	add.f64 	%fd319, %fd316, %fd317;
	sub.f64 	%fd320, %fd453, %fd319;
	add.f64 	%fd321, %fd318, %fd320;
	add.f64 	%fd322, %fd454, %fd321;
	sub.f64 	%fd323, %fd322, %fd456;
	setp.eq.f64 	%p26, %fd323, 0d0000000000000000;
	add.f64 	%fd324, %fd316, %fd323;
	sub.f64 	%fd325, %fd316, %fd324;
	add.f64 	%fd326, %fd323, %fd325;
	add.f64 	%fd327, %fd326, %fd326;
	selp.f64 	%fd61, %fd316, %fd324, %p26;
	selp.f64 	%fd62, 0d0000000000000000, %fd327, %p26;
	add.f64 	%fd328, %fd61, %fd61;
	setp.eq.f64 	%p27, %fd328, 0d0000000000000000;
	mov.f64 	%fd457, 0d0000000000000000;
	mov.f64 	%fd458, %fd457;
	@%p27 bra 	$L__BB0_31;
	add.f64 	%fd329, %fd61, %fd61;
	neg.f64 	%fd330, %fd329;
	fma.rn.f64 	%fd331, %fd61, 0d4000000000000000, %fd330;
	add.f64 	%fd332, %fd331, %fd62;
	add.f64 	%fd457, %fd329, %fd332;
	sub.f64 	%fd333, %fd329, %fd457;
	add.f64 	%fd458, %fd332, %fd333;
$L__BB0_31:
	add.f64 	%fd336, %fd457, 0d3FF0000000000000;
	sub.f64 	%fd337, %fd457, %fd336;
	add.f64 	%fd338, %fd337, 0d3FF0000000000000;
	add.f64 	%fd339, %fd336, %fd337;
	sub.f64 	%fd340, %fd457, %fd339;
	add.f64 	%fd341, %fd338, %fd340;
	add.f64 	%fd342, %fd458, %fd341;
	setp.eq.f64 	%p28, %fd342, 0d0000000000000000;
	add.f64 	%fd343, %fd336, %fd342;
	sub.f64 	%fd344, %fd336, %fd343;
	add.f64 	%fd345, %fd342, %fd344;
	selp.f64 	%fd67, %fd336, %fd343, %p28;
	selp.f64 	%fd68, 0d0000000000000000, %fd345, %p28;
	mul.f64 	%fd346, %fd481, %fd488;
	setp.eq.f64 	%p29, %fd346, 0d0000000000000000;
	mov.f64 	%fd459, 0d0000000000000000;
	mov.f64 	%fd460, %fd459;
	@%p29 bra 	$L__BB0_33;
	mul.f64 	%fd347, %fd481, %fd488;
	neg.f64 	%fd348, %fd347;
	fma.rn.f64 	%fd349, %fd481, %fd488, %fd348;
	mul.f64 	%fd350, %fd482, %fd488;
	fma.rn.f64 	%fd351, %fd481, %fd487, %fd350;
	add.f64 	%fd352, %fd349, %fd351;
	add.f64 	%fd459, %fd347, %fd352;
	sub.f64 	%fd353, %fd347, %fd459;
	add.f64 	%fd460, %fd352, %fd353;
$L__BB0_33:
	mul.f64 	%fd356, %fd483, %fd486;
	setp.eq.f64 	%p30, %fd356, 0d0000000000000000;
	mov.f64 	%fd461, 0d0000000000000000;
	mov.f64 	%fd462, %fd461;
	@%p30 bra 	$L__BB0_35;
	mul.f64 	%fd357, %fd483, %fd486;
	neg.f64 	%fd358, %fd357;
	fma.rn.f64 	%fd359, %fd483, %fd486, %fd358;
	mul.f64 	%fd360, %fd484, %fd486;
	fma.rn.f64 	%fd361, %fd483, %fd485, %fd360;
	add.f64 	%fd362, %fd359, %fd361;
	add.f64 	%fd461, %fd357, %fd362;
	sub.f64 	%fd363, %fd357, %fd461;
	add.f64 	%fd462, %fd362, %fd363;
$L__BB0_35:
	add.f64 	%fd366, %fd459, %fd461;
	sub.f64 	%fd367, %fd459, %fd366;
	add.f64 	%fd368, %fd461, %fd367;
	add.f64 	%fd369, %fd366, %fd367;
	sub.f64 	%fd370, %fd459, %fd369;
	add.f64 	%fd371, %fd368, %fd370;
	add.f64 	%fd372, %fd460, %fd371;
	add.f64 	%fd373, %fd462, %fd372;
	setp.eq.f64 	%p31, %fd373, 0d0000000000000000;
	add.f64 	%fd374, %fd366, %fd373;
	sub.f64 	%fd375, %fd366, %fd374;
	add.f64 	%fd376, %fd373, %fd375;
	add.f64 	%fd377, %fd376, %fd376;
	selp.f64 	%fd79, %fd366, %fd374, %p31;
	selp.f64 	%fd80, 0d0000000000000000, %fd377, %p31;
	add.f64 	%fd81, %fd79, %fd79;
	setp.eq.f64 	%p32, %fd81, 0d0000000000000000;
	mov.f64 	%fd488, 0d0000000000000000;
	mov.f64 	%fd487, %fd488;
	@%p32 bra 	$L__BB0_37;
	neg.f64 	%fd378, %fd81;
	fma.rn.f64 	%fd379, %fd79, 0d4000000000000000, %fd378;
	add.f64 	%fd380, %fd379, %fd80;
	add.f64 	%fd488, %fd81, %fd380;
	sub.f64 	%fd381, %fd81, %fd488;
	add.f64 	%fd487, %fd380, %fd381;
$L__BB0_37:
	sub.f64 	%fd384, %fd449, %fd451;
	sub.f64 	%fd385, %fd449, %fd384;
	sub.f64 	%fd386, %fd385, %fd451;
	add.f64 	%fd387, %fd384, %fd385;
	sub.f64 	%fd388, %fd449, %fd387;
	add.f64 	%fd389, %fd386, %fd388;
	add.f64 	%fd390, %fd450, %fd389;
	sub.f64 	%fd391, %fd390, %fd452;
	setp.eq.f64 	%p33, %fd391, 0d0000000000000000;
	add.f64 	%fd392, %fd384, %fd391;
	sub.f64 	%fd393, %fd384, %fd392;
	add.f64 	%fd394, %fd391, %fd393;
	selp.f64 	%fd395, %fd384, %fd392, %p33;
	selp.f64 	%fd396, 0d0000000000000000, %fd394, %p33;
	add.f64 	%fd397, %fd25, %fd395;
	sub.f64 	%fd398, %fd395, %fd397;
	add.f64 	%fd399, %fd25, %fd398;
	add.f64 	%fd400, %fd397, %fd398;
	sub.f64 	%fd401, %fd395, %fd400;
	add.f64 	%fd402, %fd399, %fd401;
	add.f64 	%fd403, %fd396, %fd402;
	add.f64 	%fd404, %fd26, %fd403;
	setp.eq.f64 	%p34, %fd404, 0d0000000000000000;
	add.f64 	%fd405, %fd397, %fd404;
	sub.f64 	%fd406, %fd397, %fd405;
	add.f64 	%fd407, %fd404, %fd406;
	selp.f64 	%fd88, %fd397, %fd405, %p34;
	selp.f64 	%fd89, 0d0000000000000000, %fd407, %p34;
	mul.f64 	%fd90, %fd481, %fd483;
	setp.eq.f64 	%p35, %fd90, 0d0000000000000000;
	mov.f64 	%fd465, 0d0000000000000000;
	mov.f64 	%fd466, %fd465;
	@%p35 bra 	$L__BB0_39;
	neg.f64 	%fd408, %fd90;
	fma.rn.f64 	%fd409, %fd481, %fd483, %fd408;
	mul.f64 	%fd410, %fd481, %fd484;
	fma.rn.f64 	%fd411, %fd482, %fd483, %fd410;
	add.f64 	%fd412, %fd409, %fd411;
	add.f64 	%fd465, %fd90, %fd412;
	sub.f64 	%fd413, %fd90, %fd465;
	add.f64 	%fd466, %fd412, %fd413;
$L__BB0_39:
	add.f64 	%fd97, %fd465, %fd465;
	setp.eq.f64 	%p36, %fd97, 0d0000000000000000;
	mov.f64 	%fd467, 0d0000000000000000;
	mov.f64 	%fd468, %fd467;
	@%p36 bra 	$L__BB0_41;
	neg.f64 	%fd416, %fd97;
	fma.rn.f64 	%fd417, %fd465, 0d4000000000000000, %fd416;
	fma.rn.f64 	%fd418, %fd466, 0d4000000000000000, %fd417;
	add.f64 	%fd467, %fd97, %fd418;
	sub.f64 	%fd419, %fd97, %fd467;
	add.f64 	%fd468, %fd418, %fd419;
$L__BB0_41:
	ld.param.u32 	%r35, [compute_param_13];
	add.f64 	%fd420, %fd27, %fd467;
	sub.f64 	%fd421, %fd467, %fd420;
	add.f64 	%fd422, %fd27, %fd421;
	add.f64 	%fd423, %fd420, %fd421;
	sub.f64 	%fd424, %fd467, %fd423;
	add.f64 	%fd425, %fd422, %fd424;
	add.f64 	%fd426, %fd468, %fd425;
	add.f64 	%fd427, %fd28, %fd426;
	setp.eq.f64 	%p37, %fd427, 0d0000000000000000;
	add.f64 	%fd428, %fd420, %fd427;
	sub.f64 	%fd429, %fd420, %fd428;
	add.f64 	%fd430, %fd427, %fd429;
	selp.f64 	%fd483, %fd420, %fd428, %p37;
	selp.f64 	%fd484, 0d0000000000000000, %fd430, %p37;
	add.s32 	%r33, %r33, 1;
	setp.eq.s32 	%p38, %r33, %r35;
	mov.f64 	%fd486, %fd67;
	mov.f64 	%fd485, %fd68;
	mov.f64 	%fd482, %fd89;
	mov.f64 	%fd481, %fd88;
	@%p38 bra 	$L__BB0_42;
	bra.uni 	$L__BB0_20;
$L__BB0_42:
	ld.param.u32 	%r29, [compute_param_5];
	ld.param.u64 	%rd21, [compute_param_2];
	ld.param.u64 	%rd20, [compute_param_1];
	ld.param.u64 	%rd19, [compute_param_0];
	mov.u32 	%r24, %ctaid.y;
	mov.u32 	%r25, %ntid.y;
	mov.u32 	%r26, %tid.y;
	mad.lo.s32 	%r27, %r24, %r25, %r26;
	mad.lo.s32 	%r8, %r12, %r27, %r1;
	cvta.to.global.u64 	%rd6, %rd19;
	mul.wide.s32 	%rd7, %r8, 4;
	add.s64 	%rd8, %rd6, %rd7;
	st.global.u32 	[%rd8], %r35;
	add.f64 	%fd431, %fd481, %fd482;
	cvta.to.global.u64 	%rd9, %rd20;
	mul.wide.s32 	%rd10, %r8, 8;
	add.s64 	%rd11, %rd9, %rd10;
	st.global.f64 	[%rd11], %fd431;
	add.f64 	%fd432, %fd483, %fd484;
	cvta.to.global.u64 	%rd12, %rd21;
	add.s64 	%rd13, %rd12, %rd10;
	st.global.f64 	[%rd13], %fd432;
	setp.ne.s32 	%p39, %r29, 2;
	@%p39 bra 	$L__BB0_44;
	ld.param.u64 	%rd23, [compute_param_4];
	ld.param.u64 	%rd22, [compute_param_3];
	add.f64 	%fd433, %fd485, %fd486;
	cvta.to.global.u64 	%rd14, %rd22;
	add.s64 	%rd16, %rd14, %rd10;
	st.global.f64 	[%rd16], %fd433;
	add.f64 	%fd434, %fd487, %fd488;
	cvta.to.global.u64 	%rd17, %rd23;
	add.s64 	%rd18, %rd17, %rd10;
	st.global.f64 	[%rd18], %fd434;
$L__BB0_44:
	ret;

}


// ===== COMPILED SASS (sm_100) =====

	.target	sm_100

	.elftype	@"ET_EXEC"


//--------------------- .note.nv.tkinfo           --------------------------
	.section	.note.nv.tkinfo,"",@"SHT_NOTE"
	.sectionflags	@"SHF_NOTE_NV_TKINFO"
	.tkinfo
        /*0018*/ 	.word	0x00000002
        /*0030*/ 	.string	""
        /*0030*/ 	.string	"ptxas"
        /*0030*/ 	.string	"Cuda compilation tools, release 13.0, V13.0.88"
        /*0030*/ 	.string	"Build cuda_13.0.r13.0/compiler.36424714_0"
        /*0030*/ 	.string	"-arch sm_100 -m 64 "



//--------------------- .note.nv.cuinfo           --------------------------
	.section	.note.nv.cuinfo,"",@"SHT_NOTE"
	.sectionflags	@"SHF_NOTE_NV_CUINFO"
        /*0018*/ 	.short	0x0002
        /*001a*/ 	.short	0x0064
        /*001c*/ 	.short	0x0082
	.zero		2


//--------------------- .nv.info                  --------------------------
	.section	.nv.info,"",@"SHT_CUDA_INFO"
	.align	4


	//----- nvinfo : EIATTR_REGCOUNT
	.align		4
        /*0000*/ 	.byte	0x04, 0x2f
        /*0002*/ 	.short	(.L_1 - .L_0)
	.align		4
.L_0:
        /*0004*/ 	.word	index@(compute)
        /*0008*/ 	.word	0x00000036


	//----- nvinfo : EIATTR_FRAME_SIZE
	.align		4
.L_1:
        /*000c*/ 	.byte	0x04, 0x11
        /*000e*/ 	.short	(.L_3 - .L_2)
	.align		4
.L_2:
        /*0010*/ 	.word	index@(compute)
        /*0014*/ 	.word	0x00000000


	//----- nvinfo : EIATTR_MIN_STACK_SIZE
	.align		4
.L_3:
        /*0018*/ 	.byte	0x04, 0x12
        /*001a*/ 	.short	(.L_5 - .L_4)
	.align		4
.L_4:
        /*001c*/ 	.word	index@(compute)
        /*0020*/ 	.word	0x00000000
.L_5:


//--------------------- .nv.compat                --------------------------
	.section	.nv.compat,"",@"SHT_CUDA_COMPAT_INFO"
	.align	4
        /*0000*/ 	.byte	0x02, 0x09, 0x00, 0x00, 0x02, 0x02, 0x01, 0x00, 0x02, 0x05, 0x05, 0x00, 0x03, 0x07, 0x01, 0x01
        /*0010*/ 	.byte	0x02, 0x03, 0x00, 0x00, 0x02, 0x06, 0x01, 0x00, 0x04, 0x0b, 0x08, 0x00, 0x01, 0x00, 0x00, 0x00
        /*0020*/ 	.byte	0x00, 0x00, 0x00, 0x00


//--------------------- .nv.info.compute          --------------------------
	.section	.nv.info.compute,"",@"SHT_CUDA_INFO"
	.sectionflags	@""
	.align	4


	//----- nvinfo : EIATTR_CUDA_API_VERSION
	.align		4
        /*0000*/ 	.byte	0x04, 0x37
        /*0002*/ 	.short	(.L_7 - .L_6)
.L_6:
        /*0004*/ 	.word	0x00000082


	//----- nvinfo : EIATTR_KPARAM_INFO
	.align		4
.L_7:
        /*0008*/ 	.byte	0x04, 0x17
        /*000a*/ 	.short	(.L_9 - .L_8)
.L_8:
        /*000c*/ 	.word	0x00000000
        /*0010*/ 	.short	0x000e
        /*0012*/ 	.short	0x00a8
        /*0014*/ 	.byte	0x00, 0xf0, 0x21, 0x00


	//----- nvinfo : EIATTR_KPARAM_INFO
	.align		4
.L_9:
        /*0018*/ 	.byte	0x04, 0x17
        /*001a*/ 	.short	(.L_11 - .L_10)
.L_10:
        /*001c*/ 	.word	0x00000000
        /*0020*/ 	.short	0x000d
        /*0022*/ 	.short	0x00a0
        /*0024*/ 	.byte	0x00, 0xf0, 0x11, 0x00


	//----- nvinfo : EIATTR_KPARAM_INFO
	.align		4
.L_11:
        /*0028*/ 	.byte	0x04, 0x17
        /*002a*/ 	.short	(.L_13 - .L_12)
.L_12:
        /*002c*/ 	.word	0x00000000
        /*0030*/ 	.short	0x000c
        /*0032*/ 	.short	0x0090
        /*0034*/ 	.byte	0x00, 0xf0, 0x41, 0x00


	//----- nvinfo : EIATTR_KPARAM_INFO
	.align		4
.L_13:
        /*0038*/ 	.byte	0x04, 0x17
        /*003a*/ 	.short	(.L_15 - .L_14)
.L_14:
        /*003c*/ 	.word	0x00000000
        /*0040*/ 	.short	0x000b
        /*0042*/ 	.short	0x0080
        /*0044*/ 	.byte	0x00, 0xf0, 0x41, 0x00


	//----- nvinfo : EIATTR_KPARAM_INFO
	.align		4
.L_15:
        /*0048*/ 	.byte	0x04, 0x17
        /*004a*/ 	.short	(.L_17 - .L_16)
.L_16:
        /*004c*/ 	.word	0x00000000
        /*0050*/ 	.short	0x000a
        /*0052*/ 	.short	0x0070
        /*0054*/ 	.byte	0x00, 0xf0, 0x41, 0x00


	//----- nvinfo : EIATTR_KPARAM_INFO
	.align		4
.L_17:
        /*0058*/ 	.byte	0x04, 0x17
        /*005a*/ 	.short	(.L_19 - .L_18)
.L_18:
        /*005c*/ 	.word	0x00000000
        /*0060*/ 	.short	0x0009
        /*0062*/ 	.short	0x0060
        /*0064*/ 	.byte	0x00, 0xf0, 0x41, 0x00


	//----- nvinfo : EIATTR_KPARAM_INFO
	.align		4
.L_19:
        /*0068*/ 	.byte	0x04, 0x17
        /*006a*/ 	.short	(.L_21 - .L_20)
.L_20:
        /*006c*/ 	.word	0x00000000
        /*0070*/ 	.short	0x0008
        /*0072*/ 	.short	0x0050
        /*0074*/ 	.byte	0x00, 0xf0, 0x41, 0x00


	//----- nvinfo : EIATTR_KPARAM_INFO
	.align		4
.L_21:
        /*0078*/ 	.byte	0x04, 0x17
        /*007a*/ 	.short	(.L_23 - .L_22)
.L_22:
        /*007c*/ 	.word	0x00000000
        /*0080*/ 	.short	0x0007
        /*0082*/ 	.short	0x0040
        /*0084*/ 	.byte	0x00, 0xf0, 0x41, 0x00


	//----- nvinfo : EIATTR_KPARAM_INFO
	.align		4
.L_23:
        /*0088*/ 	.byte	0x04, 0x17
        /*008a*/ 	.short	(.L_25 - .L_24)
.L_24:
        /*008c*/ 	.word	0x00000000
        /*0090*/ 	.short	0x0006
        /*0092*/ 	.short	0x0030
        /*0094*/ 	.byte	0x00, 0xf0, 0x41, 0x00


	//----- nvinfo : EIATTR_KPARAM_INFO
	.align		4
.L_25:
        /*0098*/ 	.byte	0x04, 0x17
        /*009a*/ 	.short	(.L_27 - .L_26)
.L_26:
        /*009c*/ 	.word	0x00000000
        /*00a0*/ 	.short	0x0005
        /*00a2*/ 	.short	0x0028
        /*00a4*/ 	.byte	0x00, 0xf0, 0x11, 0x00


	//----- nvinfo : EIATTR_KPARAM_INFO
	.align		4
.L_27:
        /*00a8*/ 	.byte	0x04, 0x17
        /*00aa*/ 	.short	(.L_29 - .L_28)
.L_28:
        /*00ac*/ 	.word	0x00000000
        /*00b0*/ 	.short	0x0004
        /*00b2*/ 	.short	0x0020
        /*00b4*/ 	.byte	0x00, 0xf5, 0x21, 0x00


	//----- nvinfo : EIATTR_KPARAM_INFO
	.align		4
.L_29:
        /*00b8*/ 	.byte	0x04, 0x17
        /*00ba*/ 	.short	(.L_31 - .L_30)
.L_30:
        /*00bc*/ 	.word	0x00000000
        /*00c0*/ 	.short	0x0003
        /*00c2*/ 	.short	0x0018
        /*00c4*/ 	.byte	0x00, 0xf5, 0x21, 0x00


	//----- nvinfo : EIATTR_KPARAM_INFO
	.align		4
.L_31:
        /*00c8*/ 	.byte	0x04, 0x17
        /*00ca*/ 	.short	(.L_33 - .L_32)
.L_32:
        /*00cc*/ 	.word	0x00000000
        /*00d0*/ 	.short	0x0002
        /*00d2*/ 	.short	0x0010
        /*00d4*/ 	.byte	0x00, 0xf5, 0x21, 0x00


	//----- nvinfo : EIATTR_KPARAM_INFO
	.align		4
.L_33:
        /*00d8*/ 	.byte	0x04, 0x17
        /*00da*/ 	.short	(.L_35 - .L_34)
.L_34:
        /*00dc*/ 	.word	0x00000000
        /*00e0*/ 	.short	0x0001
        /*00e2*/ 	.short	0x0008
        /*00e4*/ 	.byte	0x00, 0xf5, 0x21, 0x00


	//----- nvinfo : EIATTR_KPARAM_INFO
	.align		4
.L_35:
        /*00e8*/ 	.byte	0x04, 0x17
        /*00ea*/ 	.short	(.L_37 - .L_36)
.L_36:
        /*00ec*/ 	.word	0x00000000
        /*00f0*/ 	.short	0x0000
        /*00f2*/ 	.short	0x0000
        /*00f4*/ 	.byte	0x00, 0xf5, 0x21, 0x00


	//----- nvinfo : EIATTR_SPARSE_MMA_MASK
	.align		4
.L_37:
        /*00f8*/ 	.byte	0x03, 0x50
        /*00fa*/ 	.short	0x0000


	//----- nvinfo : EIATTR_MAXREG_COUNT
	.align		4
        /*00fc*/ 	.byte	0x03, 0x1b
        /*00fe*/ 	.short	0x00ff


	//----- nvinfo : EIATTR_MERCURY_ISA_VERSION
	.align		4
        /*0100*/ 	.byte	0x03, 0x5f
        /*0102*/ 	.short	0x0101


	//----- nvinfo : EIATTR_VRC_CTA_INIT_COUNT
	.align		4
        /*0104*/ 	.byte	0x02, 0x4a
	.zero		1
	.zero		1


	//----- nvinfo : EIATTR_EXIT_INSTR_OFFSETS
	.align		4
        /*0108*/ 	.byte	0x04, 0x1c
        /*010a*/ 	.short	(.L_39 - .L_38)


	//   ....[0]....
.L_38:
        /*010c*/ 	.word	0x00000070


	//   ....[1]....
        /*0110*/ 	.word	0x000000e0


	//   ....[2]....
        /*0114*/ 	.word	0x00002b30


	//   ....[3]....
        /*0118*/ 	.word	0x00002bc0


	//----- nvinfo : EIATTR_CRS_STACK_SIZE
	.align		4
.L_39:
        /*011c*/ 	.byte	0x04, 0x1e
        /*011e*/ 	.short	(.L_41 - .L_40)
.L_40:
        /*0120*/ 	.word	0x00000000


	//----- nvinfo : EIATTR_CBANK_PARAM_SIZE
	.align		4
.L_41:
        /*0124*/ 	.byte	0x03, 0x19
        /*0126*/ 	.short	0x00b0


	//----- nvinfo : EIATTR_PARAM_CBANK
	.align		4
        /*0128*/ 	.byte	0x04, 0x0a
        /*012a*/ 	.short	(.L_43 - .L_42)
	.align		4
.L_42:
        /*012c*/ 	.word	index@(.nv.constant0.compute)
        /*0130*/ 	.short	0x0380
        /*0132*/ 	.short	0x00b0


	//----- nvinfo : EIATTR_SW_WAR
	.align		4
.L_43:
        /*0134*/ 	.byte	0x04, 0x36
        /*0136*/ 	.short	(.L_45 - .L_44)
.L_44:
        /*0138*/ 	.word	0x00000008
.L_45:


//--------------------- .nv.callgraph             --------------------------
	.section	.nv.callgraph,"",@"SHT_CUDA_CALLGRAPH"
	.align	4
	.sectionentsize	8
	.align		4
        /*0000*/ 	.word	0x00000000
	.align		4
        /*0004*/ 	.word	0xffffffff
	.align		4
        /*0008*/ 	.word	0x00000000
	.align		4
        /*000c*/ 	.word	0xfffffffe
	.align		4
        /*0010*/ 	.word	0x00000000
	.align		4
        /*0014*/ 	.word	0xfffffffd
	.align		4
        /*0018*/ 	.word	0x00000000
	.align		4
        /*001c*/ 	.word	0xfffffffc


//--------------------- .text.compute             --------------------------
	.section	.text.compute,"ax",@progbits
	.align	128
        .global         compute
        .type           compute,@function
        .size           compute,(.L_x_6 - compute)
        .other          compute,@"STO_CUDA_ENTRY STV_DEFAULT"
compute:
.text.compute:
[----:B------:R-:W-:Y:S01]  /*0000*/  LDC R1, c[0x0][0x37c] ;  /* 0x0000df00ff017b82 */ /* 0x000fe20000000800 */
[----:B------:R-:W0:Y:S07]  /*0010*/  S2R R3, SR_TID.X ;  /* 0x0000000000037919 */ /* 0x000e2e0000002100 */
[----:B------:R-:W0:Y:S01]  /*0020*/  S2UR UR4, SR_CTAID.X ;  /* 0x00000000000479c3 */ /* 0x000e220000002500 */
[----:B------:R-:W1:Y:S07]  /*0030*/  LDCU UR5, c[0x0][0x3b8] ;  /* 0x00007700ff0577ac */ /* 0x000e6e0008000800 */
[----:B------:R-:W0:Y:S02]  /*0040*/  LDC R0, c[0x0][0x360] ;  /* 0x0000d800ff007b82 */ /* 0x000e240000000800 */
[----:B0-----:R-:W-:-:S05]  /*0050*/  IMAD R0, R0, UR4, R3 ;  /* 0x0000000400007c24 */ /* 0x001fca000f8e0203 */
[----:B-1----:R-:W-:-:S13]  /*0060*/  ISETP.GE.U32.AND P0, PT, R0, UR5, PT ;  /* 0x0000000500007c0c */ /* 0x002fda000bf06070 */
[----:B------:R-:W-:Y:S05]  /*0070*/  @P0 EXIT ;  /* 0x000000000000094d */ /* 0x000fea0003800000 */
[----:B------:R-:W0:Y:S01]  /*0080*/  S2R R3, SR_TID.Y ;  /* 0x0000000000037919 */ /* 0x000e220000002200 */
[----:B------:R-:W0:Y:S01]  /*0090*/  S2UR UR4, SR_CTAID.Y ;  /* 0x00000000000479c3 */ /* 0x000e220000002600 */
[----:B------:R-:W1:Y:S07]  /*00a0*/  LDCU UR5, c[0x0][0x3bc] ;  /* 0x00007780ff0577ac */ /* 0x000e6e0008000800 */
[----:B------:R-:W0:Y:S02]  /*00b0*/  LDC R8, c[0x0][0x364] ;  /* 0x0000d900ff087b82 */ /* 0x000e240000000800 */
[----:B0-----:R-:W-:-:S05]  /*00c0*/  IMAD R8, R8, UR4, R3 ;  /* 0x0000000408087c24 */ /* 0x001fca000f8e0203 */
[----:B-1----:R-:W-:-:S13]  /*00d0*/  ISETP.GE.U32.AND P0, PT, R8, UR5, PT ;  /* 0x0000000508007c0c */ /* 0x002fda000bf06070 */
[----:B------:R-:W-:Y:S05]  /*00e0*/  @P0 EXIT ;  /* 0x000000000000094d */ /* 0x000fea0003800000 */
[----:B------:R-:W0:Y:S01]  /*00f0*/  LDCU.64 UR6, c[0x0][0x410] ;  /* 0x00008200ff0677ac */ /* 0x000e220008000a00 */
[----:B------:R-:W0:Y:S01]  /*0100*/  I2F.F64.U32 R8, R8 ;  /* 0x0000000800087312 */ /* 0x000e220000201800 */
[----:B------:R-:W-:Y:S01]  /*0110*/  CS2R R18, SRZ ;  /* 0x0000000000127805 */ /* 0x000fe2000001ff00 */
[----:B------:R-:W-:Y:S01]  /*0120*/  IMAD.MOV.U32 R28, RZ, RZ, RZ ;  /* 0x000000ffff1c7224 */ /* 0x000fe200078e00ff */
[----:B------:R-:W1:Y:S01]  /*0130*/  LDCU.64 UR4, c[0x0][0x400] ;  /* 0x00008000ff0477ac */ /* 0x000e620008000a00 */
[----:B------:R-:W-:Y:S01]  /*0140*/  IMAD.MOV.U32 R32, RZ, RZ, 0x0 ;  /* 0x00000000ff207424 */ /* 0x000fe200078e00ff */
[----:B------:R-:W-:Y:S01]  /*0150*/  CS2R R46, SRZ ;  /* 0x00000000002e7805 */ /* 0x000fe2000001ff00 */
[----:B------:R-:W-:Y:S01]  /*0160*/  IMAD.MOV.U32 R33, RZ, RZ, 0x3ff00000 ;  /* 0x3ff00000ff217424 */ /* 0x000fe200078e00ff */
[----:B------:R-:W2:Y:S01]  /*0170*/  LDCU.128 UR8, c[0x0][0x3d0] ;  /* 0x00007a00ff0877ac */ /* 0x000ea20008000c00 */
[----:B------:R-:W1:Y:S01]  /*0180*/  I2F.F64.U32 R2, R0 ;  /* 0x0000000000027312 */ /* 0x000e620000201800 */
[----:B0-----:R-:W-:-:S02]  /*0190*/  DMUL R16, R8, UR6 ;  /* 0x0000000608107c28 */ /* 0x001fc40008000000 */
[----:B-1----:R-:W-:-:S06]  /*01a0*/  DMUL R6, R2, UR4 ;  /* 0x0000000402067c28 */ /* 0x002fcc0008000000 */
[----:B------:R-:W-:Y:S02]  /*01b0*/  DSETP.NEU.AND P1, PT, R16, RZ, PT ;  /* 0x000000ff1000722a */ /* 0x000fe40003f2d000 */
[----:B------:R-:W-:-:S12]  /*01c0*/  DSETP.NEU.AND P0, PT, R6, RZ, PT ;  /* 0x000000ff0600722a */ /* 0x000fd80003f0d000 */
[----:B------:R-:W0:Y:S01]  /*01d0*/  @P1 LDC.64 R20, c[0x0][0x418] ;  /* 0x00010600ff141b82 */ /* 0x000e220000000a00 */
[----:B------:R-:W-:Y:S02]  /*01e0*/  @P1 DFMA R10, R8, UR6, -R16 ;  /* 0x00000006080a1c2b */ /* 0x000fe40008000810 */
[----:B------:R-:W-:Y:S01]  /*01f0*/  @P0 DFMA R4, R2, UR4, -R6 ;  /* 0x0000000402040c2b */ /* 0x000fe20008000806 */
[----:B------:R-:W1:Y:S04]  /*0200*/  LDCU.128 UR4, c[0x0][0x3c0] ;  /* 0x00007800ff0477ac */ /* 0x000e680008000c00 */
[----:B------:R-:W3:Y:S01]  /*0210*/  @P0 LDC.64 R12, c[0x0][0x408] ;  /* 0x00010200ff0c0b82 */ /* 0x000ee20000000a00 */
[----:B0-----:R-:W-:Y:S01]  /*0220*/  @P1 DFMA R20, R8, R20, R10 ;  /* 0x000000140814122b */ /* 0x001fe2000000000a */
[----:B------:R-:W-:Y:S01]  /*0230*/  CS2R R8, SRZ ;  /* 0x0000000000087805 */ /* 0x000fe2000001ff00 */
[----:B---3--:R-:W-:-:S06]  /*0240*/  @P0 DFMA R10, R2, R12, R4 ;  /* 0x0000000c020a022b */ /* 0x008fcc0000000004 */
[----:B------:R-:W-:Y:S02]  /*0250*/  @P1 DADD R18, R16, R20 ;  /* 0x0000000010121229 */ /* 0x000fe40000000014 */
[----:B------:R-:W-:-:S06]  /*0260*/  @P0 DADD R8, R6, R10 ;  /* 0x0000000006080229 */ /* 0x000fcc000000000a */
[----:B--2---:R-:W-:Y:S02]  /*0270*/  DADD R4, R18, UR8 ;  /* 0x0000000812047e29 */ /* 0x004fe40008000000 */
[----:B-1----:R-:W-:-:S06]  /*0280*/  DADD R2, R8, UR4 ;  /* 0x0000000408027e29 */ /* 0x002fcc0008000000 */
[----:B------:R-:W-:Y:S02]  /*0290*/  DADD R22, -R4, UR8 ;  /* 0x0000000804167e29 */ /* 0x000fe40008000100 */
[----:B------:R-:W-:-:S06]  /*02a0*/  DADD R12, -R2, UR4 ;  /* 0x00000004020c7e29 */ /* 0x000fcc0008000100 */
[----:B------:R-:W-:Y:S02]  /*02b0*/  DADD R24, R4, R22 ;  /* 0x0000000004187229 */ /* 0x000fe40000000016 */
[--C-:B------:R-:W-:Y:S02]  /*02c0*/  DADD R22, R22, R18.reuse ;  /* 0x0000000016167229 */ /* 0x100fe40000000012 */
[----:B------:R-:W-:Y:S02]  /*02d0*/  @P1 DADD R18, R16, -R18 ;  /* 0x0000000010121229 */ /* 0x000fe40000000812 */
[----:B------:R-:W-:Y:S01]  /*02e0*/  DADD R14, R2, R12 ;  /* 0x00000000020e7229 */ /* 0x000fe2000000000c */
[----:B------:R-:W-:Y:S01]  /*02f0*/  CS2R R16, SRZ ;  /* 0x0000000000107805 */ /* 0x000fe2000001ff00 */
[----:B------:R-:W-:Y:S02]  /*0300*/  DADD R24, -R24, UR8 ;  /* 0x0000000818187e29 */ /* 0x000fe40008000100 */
[----:B------:R-:W-:-:S02]  /*0310*/  DADD R12, R12, R8 ;  /* 0x000000000c0c7229 */ /* 0x000fc40000000008 */
[----:B------:R-:W-:Y:S02]  /*0320*/  @P0 DADD R8, R6, -R8 ;  /* 0x0000000006080229 */ /* 0x000fe40000000808 */
[----:B------:R-:W-:Y:S01]  /*0330*/  DADD R14, -R14, UR4 ;  /* 0x000000040e0e7e29 */ /* 0x000fe20008000100 */
[----:B------:R-:W-:Y:S01]  /*0340*/  CS2R R6, SRZ ;  /* 0x0000000000067805 */ /* 0x000fe2000001ff00 */
[----:B------:R-:W-:Y:S01]  /*0350*/  DADD R22, R22, R24 ;  /* 0x0000000016167229 */ /* 0x000fe20000000018 */
[----:B------:R-:W0:Y:S01]  /*0360*/  LDCU.64 UR4, c[0x0][0x358] ;  /* 0x00006b00ff0477ac */ /* 0x000e220008000a00 */
[----:B------:R-:W-:Y:S02]  /*0370*/  @P1 DADD R16, R20, R18 ;  /* 0x0000000014101229 */ /* 0x000fe40000000012 */
[----:B------:R-:W-:Y:S01]  /*0380*/  @P0 DADD R6, R10, R8 ;  /* 0x000000000a060229 */ /* 0x000fe20000000008 */
[----:B------:R-:W-:Y:S01]  /*0390*/  CS2R R18, SRZ ;  /* 0x0000000000127805 */ /* 0x000fe2000001ff00 */
[----:B------:R-:W-:-:S02]  /*03a0*/  DADD R12, R12, R14 ;  /* 0x000000000c0c7229 */ /* 0x000fc4000000000e */
[----:B------:R-:W-:-:S06]  /*03b0*/  DADD R22, R22, UR10 ;  /* 0x0000000a16167e29 */ /* 0x000fcc0008000000 */
[----:B------:R-:W-:Y:S01]  /*03c0*/  DADD R12, R12, UR6 ;  /* 0x000000060c0c7e29 */ /* 0x000fe20008000000 */
[----:B------:R-:W1:Y:S01]  /*03d0*/  LDCU UR6, c[0x0][0x420] ;  /* 0x00008400ff0677ac */ /* 0x000e620008000800 */
[----:B------:R-:W-:-:S06]  /*03e0*/  DADD R16, R22, R16 ;  /* 0x0000000016107229 */ /* 0x000fcc0000000010 */
[----:B------:R-:W-:Y:S02]  /*03f0*/  DADD R6, R12, R6 ;  /* 0x000000000c067229 */ /* 0x000fe40000000006 */
[----:B------:R-:W-:Y:S02]  /*0400*/  DADD R12, R4, R16 ;  /* 0x00000000040c7229 */ /* 0x000fe40000000010 */
[----:B------:R-:W-:-:S04]  /*0410*/  DSETP.NEU.AND P1, PT, R16, RZ, PT ;  /* 0x000000ff1000722a */ /* 0x000fc80003f2d000 */
[----:B------:R-:W-:Y:S02]  /*0420*/  DADD R8, R2, R6 ;  /* 0x0000000002087229 */ /* 0x000fe40000000006 */
[----:B------:R-:W-:Y:S01]  /*0430*/  DADD R14, R4, -R12 ;  /* 0x00000000040e7229 */ /* 0x000fe2000000080c */
[----:B-1----:R-:W-:Y:S01]  /*0440*/  UISETP.GE.AND UP0, UPT, UR6, 0x1, UPT ;  /* 0x000000010600788c */ /* 0x002fe2000bf06270 */
[----:B------:R-:W-:Y:S01]  /*0450*/  DSETP.NEU.AND P0, PT, R6, RZ, PT ;  /* 0x000000ff0600722a */ /* 0x000fe20003f0d000 */
[----:B------:R-:W-:Y:S02]  /*0460*/  FSEL R40, R4, R12, !P1 ;  /* 0x0000000c04287208 */ /* 0x000fe40004800000 */
[----:B------:R-:W-:Y:S01]  /*0470*/  FSEL R41, R5, R13, !P1 ;  /* 0x0000000d05297208 */ /* 0x000fe20004800000 */
[----:B------:R-:W-:Y:S02]  /*0480*/  DADD R10, R2, -R8 ;  /* 0x00000000020a7229 */ /* 0x000fe40000000808 */
[----:B------:R-:W-:Y:S01]  /*0490*/  DADD R14, R16, R14 ;  /* 0x00000000100e7229 */ /* 0x000fe2000000000e */
[----:B------:R-:W-:-:S02]  /*04a0*/  FSEL R38, R2, R8, !P0 ;  /* 0x0000000802267208 */ /* 0x000fc40004000000 */
[----:B------:R-:W-:Y:S02]  /*04b0*/  CS2R R16, SRZ ;  /* 0x0000000000107805 */ /* 0x000fe4000001ff00 */
[----:B------:R-:W-:Y:S01]  /*04c0*/  FSEL R39, R3, R9, !P0 ;  /* 0x0000000903277208 */ /* 0x000fe20004000000 */
[----:B------:R-:W-:-:S04]  /*04d0*/  DADD R10, R6, R10 ;  /* 0x00000000060a7229 */ /* 0x000fc8000000000a */
[----:B------:R-:W-:Y:S02]  /*04e0*/  FSEL R26, R14, RZ, P1 ;  /* 0x000000ff0e1a7208 */ /* 0x000fe40000800000 */
[----:B------:R-:W-:-:S04]  /*04f0*/  FSEL R27, R15, RZ, P1 ;  /* 0x000000ff0f1b7208 */ /* 0x000fc80000800000 */
[----:B------:R-:W-:Y:S02]  /*0500*/  FSEL R34, R10, RZ, P0 ;  /* 0x000000ff0a227208 */ /* 0x000fe40000000000 */
[----:B------:R-:W-:Y:S01]  /*0510*/  FSEL R35, R11, RZ, P0 ;  /* 0x000000ff0b237208 */ /* 0x000fe20000000000 */
[----:B0-----:R-:W-:Y:S06]  /*0520*/  BRA.U !UP0, `(.L_x_0) ;  /* 0x0000002508347547 */ /* 0x001fec000b800000 */
[----:B------:R-:W0:Y:S01]  /*0530*/  LDC R2, c[0x0][0x3a8] ;  /* 0x0000ea00ff027b82 */ /* 0x000e220000000800 */
[----:B------:R-:W1:Y:S01]  /*0540*/  LDCU.128 UR8, c[0x0][0x3e0] ;  /* 0x00007c00ff0877ac */ /* 0x000e620008000c00 */
[----:B------:R-:W-:Y:S01]  /*0550*/  BSSY.RECONVERGENT B0, `(.L_x_0) ;  /* 0x000024a000007945 */ /* 0x000fe20003800200 */
[----:B------:R-:W2:Y:S01]  /*0560*/  LDCU.128 UR12, c[0x0][0x3f0] ;  /* 0x00007e00ff0c77ac */ /* 0x000ea20008000c00 */
[C---:B0-----:R-:W-:Y:S02]  /*0570*/  ISETP.NE.AND P1, PT, R2.reuse, 0x2, PT ;  /* 0x000000020200780c */ /* 0x041fe40003f25270 */
[----:B------:R-:W-:-:S04]  /*0580*/  ISETP.NE.AND P0, PT, R2, 0x3, PT ;  /* 0x000000030200780c */ /* 0x000fc80003f05270 */
[----:B-1----:R-:W-:Y:S02]  /*0590*/  FSEL R2, R38, UR8, P0 ;  /* 0x0000000826027c08 */ /* 0x002fe40008000000 */
[----:B------:R-:W-:Y:S02]  /*05a0*/  FSEL R3, R39, UR9, P0 ;  /* 0x0000000927037c08 */ /* 0x000fe40008000000 */
[----:B------:R-:W-:Y:S02]  /*05b0*/  FSEL R4, R34, UR10, P0 ;  /* 0x0000000a22047c08 */ /* 0x000fe40008000000 */
[----:B------:R-:W-:Y:S02]  /*05c0*/  FSEL R5, R35, UR11, P0 ;  /* 0x0000000b23057c08 */ /* 0x000fe40008000000 */
[----:B--2---:R-:W-:Y:S02]  /*05d0*/  FSEL R6, R40, UR12, P0 ;  /* 0x0000000c28067c08 */ /* 0x004fe40008000000 */
[----:B------:R-:W-:-:S02]  /*05e0*/  FSEL R7, R41, UR13, P0 ;  /* 0x0000000d29077c08 */ /* 0x000fc40008000000 */
[----:B------:R-:W-:Y:S02]  /*05f0*/  FSEL R8, R26, UR14, P0 ;  /* 0x0000000e1a087c08 */ /* 0x000fe40008000000 */
[----:B------:R-:W-:Y:S01]  /*0600*/  FSEL R9, R27, UR15, P0 ;  /* 0x0000000f1b097c08 */ /* 0x000fe20008000000 */
[----:B------:R-:W-:Y:S06]  /*0610*/  @!P1 BRA `(.L_x_1) ;  /* 0x0000000400e09947 */ /* 0x000fec0003800000 */
[----:B------:R-:W-:Y:S01]  /*0620*/  IMAD.MOV.U32 R10, RZ, RZ, RZ ;  /* 0x000000ffff0a7224 */ /* 0x000fe200078e00ff */
[----:B------:R-:W0:Y:S01]  /*0630*/  LDCU UR7, c[0x0][0x420] ;  /* 0x00008400ff0777ac */ /* 0x000e220008000800 */
[----:B------:R-:W1:Y:S01]  /*0640*/  LDCU.64 UR8, c[0x0][0x428] ;  /* 0x00008500ff0877ac */ /* 0x000e620008000a00 */
[----:B------:R-:W2:Y:S04]  /*0650*/  LDCU UR10, c[0x0][0x420] ;  /* 0x00008400ff0a77ac */ /* 0x000ea80008000800 */
.L_x_3:
[----:B------:R-:W-:Y:S01]  /*0660*/  DMUL R28, R38, R38 ;  /* 0x00000026261c7228 */ /* 0x000fe20000000000 */
[----:B------:R-:W-:Y:S01]  /*0670*/  CS2R R20, SRZ ;  /* 0x0000000000147805 */ /* 0x000fe2000001ff00 */
[----:B------:R-:W-:Y:S01]  /*0680*/  DMUL R16, R40, R40 ;  /* 0x0000002828107228 */ /* 0x000fe20000000000 */
[----:B------:R-:W-:-:S05]  /*0690*/  CS2R R46, SRZ ;  /* 0x00000000002e7805 */ /* 0x000fca000001ff00 */
[----:B------:R-:W-:Y:S02]  /*06a0*/  DSETP.NEU.AND P0, PT, R28, RZ, PT ;  /* 0x000000ff1c00722a */ /* 0x000fe40003f0d000 */
[----:B------:R-:W-:-:S12]  /*06b0*/  DSETP.NEU.AND P1, PT, R16, RZ, PT ;  /* 0x000000ff1000722a */ /* 0x000fd80003f2d000 */
[----:B------:R-:W-:Y:S02]  /*06c0*/  @P0 DMUL R14, R38, R34 ;  /* 0x00000022260e0228 */ /* 0x000fe40000000000 */
[----:B------:R-:W-:Y:S02]  /*06d0*/  @P1 DMUL R18, R40, R26 ;  /* 0x0000001a28121228 */ /* 0x000fe40000000000 */
[----:B------:R-:W-:Y:S02]  /*06e0*/  @P0 DFMA R12, R38, R38, -R28 ;  /* 0x00000026260c022b */ /* 0x000fe4000000081c */
[----:B------:R-:W-:Y:S02]  /*06f0*/  @P1 DFMA R24, R40, R40, -R16 ;  /* 0x000000282818122b */ /* 0x000fe40000000810 */
[----:B------:R-:W-:Y:S02]  /*0700*/  @P0 DFMA R14, R38, R34, R14 ;  /* 0x00000022260e022b */ /* 0x000fe4000000000e */
[----:B------:R-:W-:-:S06]  /*0710*/  @P1 DFMA R18, R40, R26, R18 ;  /* 0x0000001a2812122b */ /* 0x000fcc0000000012 */
[----:B------:R-:W-:Y:S02]  /*0720*/  @P0 DADD R22, R12, R14 ;  /* 0x000000000c160229 */ /* 0x000fe4000000000e */
[----:B------:R-:W-:Y:S01]  /*0730*/  @P1 DADD R24, R24, R18 ;  /* 0x0000000018181229 */ /* 0x000fe20000000012 */
[----:B------:R-:W-:-:S05]  /*0740*/  CS2R R14, SRZ ;  /* 0x00000000000e7805 */ /* 0x000fca000001ff00 */
[----:B------:R-:W-:Y:S02]  /*0750*/  @P0 DADD R14, R28, R22 ;  /* 0x000000001c0e0229 */ /* 0x000fe40000000016 */
[----:B------:R-:W-:-:S06]  /*0760*/  @P1 DADD R20, R16, R24 ;  /* 0x0000000010141229 */ /* 0x000fcc0000000018 */
[--C-:B------:R-:W-:Y:S02]  /*0770*/  @P0 DADD R28, R28, -R14.reuse ;  /* 0x000000001c1c0229 */ /* 0x100fe4000000080e */
[----:B------:R-:W-:Y:S02]  /*0780*/  DADD R18, R20, R14 ;  /* 0x0000000014127229 */ /* 0x000fe4000000000e */
[----:B------:R-:W-:-:S06]  /*0790*/  @P1 DADD R16, R16, -R20 ;  /* 0x0000000010101229 */ /* 0x000fcc0000000814 */
[----:B------:R-:W-:-:S08]  /*07a0*/  DADD R12, -R18, R14 ;  /* 0x00000000120c7229 */ /* 0x000fd0000000010e */
[----:B------:R-:W-:Y:S02]  /*07b0*/  DADD R36, R18, R12 ;  /* 0x0000000012247229 */ /* 0x000fe4000000000c */
[----:B------:R-:W-:Y:S01]  /*07c0*/  DADD R30, R12, R20 ;  /* 0x000000000c1e7229 */ /* 0x000fe20000000014 */
[----:B------:R-:W-:Y:S01]  /*07d0*/  CS2R R12, SRZ ;  /* 0x00000000000c7805 */ /* 0x000fe2000001ff00 */
[----:B------:R-:W-:Y:S01]  /*07e0*/  @P0 DADD R12, R22, R28 ;  /* 0x00000000160c0229 */ /* 0x000fe2000000001c */
[----:B------:R-:W-:-:S03]  /*07f0*/  CS2R R22, SRZ ;  /* 0x0000000000167805 */ /* 0x000fc6000001ff00 */
[----:B------:R-:W-:Y:S01]  /*0800*/  DADD R36, -R36, R14 ;  /* 0x0000000024247229 */ /* 0x000fe2000000010e */
[----:B------:R-:W-:Y:S01]  /*0810*/  IMAD.MOV.U32 R28, RZ, RZ, R10 ;  /* 0x000000ffff1c7224 */ /* 0x000fe200078e000a */
[----:B------:R-:W-:-:S06]  /*0820*/  @P1 DADD R22, R24, R16 ;  /* 0x0000000018161229 */ /* 0x000fcc0000000010 */
[----:B------:R-:W-:-:S08]  /*0830*/  DADD R30, R30, R36 ;  /* 0x000000001e1e7229 */ /* 0x000fd00000000024 */
[----:B------:R-:W-:-:S08]  /*0840*/  DADD R30, R30, R12 ;  /* 0x000000001e1e7229 */ /* 0x000fd0000000000c */
[----:B------:R-:W-:-:S08]  /*0850*/  DADD R30, R30, R22 ;  /* 0x000000001e1e7229 */ /* 0x000fd00000000016 */
[----:B------:R-:W-:Y:S02]  /*0860*/  DADD R16, R18, R30 ;  /* 0x0000000012107229 */ /* 0x000fe4000000001e */
[----:B------:R-:W-:-:S08]  /*0870*/  DSETP.NEU.AND P0, PT, R30, RZ, PT ;  /* 0x000000ff1e00722a */ /* 0x000fd00003f0d000 */
[----:B------:R-:W-:Y:S02]  /*0880*/  FSEL R16, R18, R16, !P0 ;  /* 0x0000001012107208 */ /* 0x000fe40004000000 */
[----:B------:R-:W-:Y:S02]  /*0890*/  FSEL R17, R19, R17, !P0 ;  /* 0x0000001113117208 */ /* 0x000fe40004000000 */
[----:B------:R-:W-:-:S04]  /*08a0*/  CS2R R18, SRZ ;  /* 0x0000000000127805 */ /* 0x000fc8000001ff00 */
[----:B-1----:R-:W-:Y:S01]  /*08b0*/  DSETP.GE.AND P0, PT, R16, UR8, PT ;  /* 0x0000000810007e2a */ /* 0x002fe2000bf06000 */
[----:B------:R-:W-:-:S13]  /*08c0*/  CS2R R16, SRZ ;  /* 0x0000000000107805 */ /* 0x000fda000001ff00 */
[----:B------:R-:W-:Y:S05]  /*08d0*/  @P0 BRA `(.L_x_2) ;  /* 0x0000002000440947 */ /* 0x000fea0003800000 */
[----:B------:R-:W-:Y:S01]  /*08e0*/  DMUL R18, R38, R40 ;  /* 0x0000002826127228 */ /* 0x000fe20000000000 */
[----:B------:R-:W-:Y:S01]  /*08f0*/  CS2R R28, SRZ ;  /* 0x00000000001c7805 */ /* 0x000fe2000001ff00 */
[----:B------:R-:W-:Y:S01]  /*0900*/  DADD R16, -R20, R14 ;  /* 0x0000000014107229 */ /* 0x000fe2000000010e */
[----:B------:R-:W-:-:S05]  /*0910*/  VIADD R10, R10, 0x1 ;  /* 0x000000010a0a7836 */ /* 0x000fca0000000000 */
[----:B------:R-:W-:Y:S01]  /*0920*/  DSETP.NEU.AND P0, PT, R18, RZ, PT ;  /* 0x000000ff1200722a */ /* 0x000fe20003f0d000 */
[----:B--2---:R-:W-:Y:S01]  /*0930*/  ISETP.NE.AND P2, PT, R10, UR10, PT ;  /* 0x0000000a0a007c0c */ /* 0x004fe2000bf45270 */
[----:B------:R-:W-:-:S08]  /*0940*/  DADD R24, -R16, R14 ;  /* 0x0000000010187229 */ /* 0x000fd0000000010e */
[----:B------:R-:W-:-:S04]  /*0950*/  DADD R20, R24, -R20 ;  /* 0x0000000018147229 */ /* 0x000fc80000000814 */
[C---:B------:R-:W-:Y:S02]  /*0960*/  @P0 DMUL R26, R38.reuse, R26 ;  /* 0x0000001a261a0228 */ /* 0x040fe40000000000 */
[----:B------:R-:W-:-:S06]  /*0970*/  @P0 DFMA R38, R38, R40, -R18 ;  /* 0x000000282626022b */ /* 0x000fcc0000000812 */
[----:B------:R-:W-:Y:S01]  /*0980*/  @P0 DFMA R26, R34, R40, R26 ;  /* 0x00000028221a022b */ /* 0x000fe2000000001a */
[----:B------:R-:W-:-:S07]  /*0990*/  CS2R R34, SRZ ;  /* 0x0000000000227805 */ /* 0x000fce000001ff00 */
[----:B------:R-:W-:Y:S02]  /*09a0*/  @P0 DADD R38, R38, R26 ;  /* 0x0000000026260229 */ /* 0x000fe4000000001a */
[----:B------:R-:W-:-:S06]  /*09b0*/  DADD R26, R16, R24 ;  /* 0x00000000101a7229 */ /* 0x000fcc0000000018 */
[----:B------:R-:W-:Y:S02]  /*09c0*/  @P0 DADD R28, R18, R38 ;  /* 0x00000000121c0229 */ /* 0x000fe40000000026 */
[----:B------:R-:W-:-:S06]  /*09d0*/  DADD R26, -R26, R14 ;  /* 0x000000001a1a7229 */ /* 0x000fcc000000010e */
[----:B------:R-:W-:Y:S02]  /*09e0*/  DADD R14, R28, R28 ;  /* 0x000000001c0e7229 */ /* 0x000fe4000000001c */
[----:B------:R-:W-:Y:S02]  /*09f0*/  DADD R20, R20, R26 ;  /* 0x0000000014147229 */ /* 0x000fe4000000001a */
[----:B------:R-:W-:-:S04]  /*0a00*/  @P0 DADD R18, R18, -R28 ;  /* 0x0000000012120229 */ /* 0x000fc8000000081c */
[----:B------:R-:W-:Y:S02]  /*0a10*/  DSETP.NEU.AND P1, PT, R14, RZ, PT ;  /* 0x000000ff0e00722a */ /* 0x000fe40003f2d000 */
[----:B------:R-:W-:Y:S01]  /*0a20*/  DADD R20, R20, R12 ;  /* 0x0000000014147229 */ /* 0x000fe2000000000c */
[----:B------:R-:W-:Y:S01]  /*0a30*/  CS2R R12, SRZ ;  /* 0x00000000000c7805 */ /* 0x000fe2000001ff00 */
[----:B------:R-:W-:-:S06]  /*0a40*/  @P0 DADD R12, R38, R18 ;  /* 0x00000000260c0229 */ /* 0x000fcc0000000012 */
[----:B------:R-:W-:-:S04]  /*0a50*/  DADD R24, R20, -R22 ;  /* 0x0000000014187229 */ /* 0x000fc80000000816 */
[----:B------:R-:W-:-:S04]  /*0a60*/  @P1 DFMA R20, R28, 2, -R14 ;  /* 0x400000001c14182b */ /* 0x000fc8000000080e */
[----:B------:R-:W-:Y:S02]  /*0a70*/  DADD R26, R16, R24 ;  /* 0x00000000101a7229 */ /* 0x000fe40000000018 */
[----:B------:R-:W-:Y:S02]  /*0a80*/  DSETP.NEU.AND P0, PT, R24, RZ, PT ;  /* 0x000000ff1800722a */ /* 0x000fe40003f0d000 */
[----:B------:R-:W-:-:S06]  /*0a90*/  @P1 DFMA R20, R12, 2, R20 ;  /* 0x400000000c14182b */ /* 0x000fcc0000000014 */
[----:B------:R-:W-:Y:S02]  /*0aa0*/  FSEL R28, R16, R26, !P0 ;  /* 0x0000001a101c7208 */ /* 0x000fe40004000000 */
[----:B------:R-:W-:Y:S01]  /*0ab0*/  @P1 DADD R34, R14, R20 ;  /* 0x000000000e221229 */ /* 0x000fe20000000014 */
[----:B------:R-:W-:Y:S01]  /*0ac0*/  FSEL R29, R17, R27, !P0 ;  /* 0x0000001b111d7208 */ /* 0x000fe20004000000 */
[----:B------:R-:W-:-:S05]  /*0ad0*/  DADD R16, R16, -R26 ;  /* 0x0000000010107229 */ /* 0x000fca000000081a */
[----:B------:R-:W-:Y:S02]  /*0ae0*/  DADD R12, R2, R28 ;  /* 0x00000000020c7229 */ /* 0x000fe4000000001c */
[----:B------:R-:W-:Y:S02]  /*0af0*/  DADD R18, R6, R34 ;  /* 0x0000000006127229 */ /* 0x000fe40000000022 */
[----:B------:R-:W-:Y:S02]  /*0b00*/  DADD R16, R24, R16 ;  /* 0x0000000018107229 */ /* 0x000fe40000000010 */
[----:B------:R-:W-:Y:S02]  /*0b10*/  @P1 DADD R24, R14, -R34 ;  /* 0x000000000e181229 */ /* 0x000fe40000000822 */
[----:B------:R-:W-:Y:S01]  /*0b20*/  DADD R30, R28, -R12 ;  /* 0x000000001c1e7229 */ /* 0x000fe2000000080c */
[----:B------:R-:W-:Y:S01]  /*0b30*/  CS2R R14, SRZ ;  /* 0x00000000000e7805 */ /* 0x000fe2000001ff00 */
[----:B------:R-:W-:-:S04]  /*0b40*/  DADD R22, -R18, R34 ;  /* 0x0000000012167229 */ /* 0x000fc80000000122 */
[----:B------:R-:W-:Y:S01]  /*0b50*/  @P1 DADD R14, R20, R24 ;  /* 0x00000000140e1229 */ /* 0x000fe20000000018 */
[----:B------:R-:W-:Y:S01]  /*0b60*/  FSEL R16, R16, RZ, P0 ;  /* 0x000000ff10107208 */ /* 0x000fe20000000000 */
[----:B------:R-:W-:Y:S01]  /*0b70*/  DADD R26, R12, R30 ;  /* 0x000000000c1a7229 */ /* 0x000fe2000000001e */
[----:B------:R-:W-:Y:S01]  /*0b80*/  FSEL R17, R17, RZ, P0 ;  /* 0x000000ff11117208 */ /* 0x000fe20000000000 */
[----:B------:R-:W-:Y:S02]  /*0b90*/  DADD R36, R18, R22 ;  /* 0x0000000012247229 */ /* 0x000fe40000000016 */
[----:B------:R-:W-:Y:S02]  /*0ba0*/  DADD R30, R2, R30 ;  /* 0x00000000021e7229 */ /* 0x000fe4000000001e */
[----:B------:R-:W-:Y:S02]  /*0bb0*/  DADD R22, R6, R22 ;  /* 0x0000000006167229 */ /* 0x000fe40000000016 */
[----:B------:R-:W-:-:S02]  /*0bc0*/  DADD R26, R28, -R26 ;  /* 0x000000001c1a7229 */ /* 0x000fc4000000081a */
[----:B------:R-:W-:-:S06]  /*0bd0*/  DADD R36, -R36, R34 ;  /* 0x0000000024247229 */ /* 0x000fcc0000000122 */
[----:B------:R-:W-:Y:S02]  /*0be0*/  DADD R26, R30, R26 ;  /* 0x000000001e1a7229 */ /* 0x000fe4000000001a */
[----:B------:R-:W-:-:S06]  /*0bf0*/  DADD R22, R22, R36 ;  /* 0x0000000016167229 */ /* 0x000fcc0000000024 */
[----:B------:R-:W-:Y:S02]  /*0c00*/  DADD R26, R26, R16 ;  /* 0x000000001a1a7229 */ /* 0x000fe40000000010 */
[----:B------:R-:W-:-:S06]  /*0c10*/  DADD R14, R22, R14 ;  /* 0x00000000160e7229 */ /* 0x000fcc000000000e */
[----:B------:R-:W-:Y:S02]  /*0c20*/  DADD R26, R4, R26 ;  /* 0x00000000041a7229 */ /* 0x000fe4000000001a */
[----:B------:R-:W-:-:S06]  /*0c30*/  DADD R20, R8, R14 ;  /* 0x0000000008147229 */ /* 0x000fcc000000000e */
[----:B------:R-:W-:Y:S02]  /*0c40*/  DADD R14, R12, R26 ;  /* 0x000000000c0e7229 */ /* 0x000fe4000000001a */
[----:B------:R-:W-:Y:S02]  /*0c50*/  DADD R22, R18, R20 ;  /* 0x0000000012167229 */ /* 0x000fe40000000014 */
[----:B------:R-:W-:Y:S02]  /*0c60*/  DSETP.NEU.AND P0, PT, R26, RZ, PT ;  /* 0x000000ff1a00722a */ /* 0x000fe40003f0d000 */
[----:B------:R-:W-:Y:S02]  /*0c70*/  DSETP.NEU.AND P1, PT, R20, RZ, PT ;  /* 0x000000ff1400722a */ /* 0x000fe40003f2d000 */
[----:B------:R-:W-:Y:S02]  /*0c80*/  DADD R16, R12, -R14 ;  /* 0x000000000c107229 */ /* 0x000fe4000000080e */
[----:B------:R-:W-:Y:S01]  /*0c90*/  DADD R24, R18, -R22 ;  /* 0x0000000012187229 */ /* 0x000fe20000000816 */
[----:B------:R-:W-:-:S02]  /*0ca0*/  FSEL R38, R12, R14, !P0 ;  /* 0x0000000e0c267208 */ /* 0x000fc40004000000 */
[----:B------:R-:W-:Y:S02]  /*0cb0*/  FSEL R39, R13, R15, !P0 ;  /* 0x0000000f0d277208 */ /* 0x000fe40004000000 */
[----:B------:R-:W-:Y:S01]  /*0cc0*/  FSEL R40, R18, R22, !P1 ;  /* 0x0000001612287208 */ /* 0x000fe20004800000 */
[----:B------:R-:W-:Y:S01]  /*0cd0*/  DADD R16, R26, R16 ;  /* 0x000000001a107229 */ /* 0x000fe20000000010 */
[----:B------:R-:W-:Y:S01]  /*0ce0*/  FSEL R41, R19, R23, !P1 ;  /* 0x0000001713297208 */ /* 0x000fe20004800000 */
[----:B------:R-:W-:-:S08]  /*0cf0*/  DADD R24, R20, R24 ;  /* 0x0000000014187229 */ /* 0x000fd00000000018 */
[----:B------:R-:W-:Y:S02]  /*0d00*/  FSEL R34, R16, RZ, P0 ;  /* 0x000000ff10227208 */ /* 0x000fe40000000000 */
[----:B------:R-:W-:Y:S02]  /*0d10*/  FSEL R35, R17, RZ, P0 ;  /* 0x000000ff11237208 */ /* 0x000fe40000000000 */
[----:B------:R-:W-:Y:S02]  /*0d20*/  FSEL R26, R24, RZ, P1 ;  /* 0x000000ff181a7208 */ /* 0x000fe40000800000 */
[----:B------:R-:W-:Y:S01]  /*0d30*/  FSEL R27, R25, RZ, P1 ;  /* 0x000000ff191b7208 */ /* 0x000fe20000800000 */
[----:B------:R-:W-:Y:S06]  /*0d40*/  @P2 BRA `(.L_x_3) ;  /* 0xfffffff800442947 */ /* 0x000fec000383ffff */
[----:B0-----:R-:W-:Y:S01]  /*0d50*/  IMAD.U32 R28, RZ, RZ, UR7 ;  /* 0x00000007ff1c7e24 */ /* 0x001fe2000f8e00ff */
[----:B------:R-:W-:Y:S02]  /*0d60*/  CS2R R46, SRZ ;  /* 0x00000000002e7805 */ /* 0x000fe4000001ff00 */
[----:B------:R-:W-:Y:S02]  /*0d70*/  CS2R R18, SRZ ;  /* 0x0000000000127805 */ /* 0x000fe4000001ff00 */
[----:B------:R-:W-:Y:S01]  /*0d80*/  CS2R R16, SRZ ;  /* 0x0000000000107805 */ /* 0x000fe2000001ff00 */
[----:B------:R-:W-:Y:S06]  /*0d90*/  BRA `(.L_x_2) ;  /* 0x0000001c00147947 */ /* 0x000fec0003800000 */
.L_x_1:
[----:B------:R-:W-:Y:S01]  /*0da0*/  DMUL R18, R38, R38 ;  /* 0x0000002626127228 */ /* 0x000fe20000000000 */
[----:B------:R-:W-:Y:S01]  /*0db0*/  CS2R R24, SRZ ;  /* 0x0000000000187805 */ /* 0x000fe2000001ff00 */
[----:B------:R-:W-:Y:S01]  /*0dc0*/  DMUL R10, R40, R40 ;  /* 0x00000028280a7228 */ /* 0x000fe20000000000 */
[----:B------:R-:W0:Y:S01]  /*0dd0*/  LDCU.64 UR8, c[0x0][0x428] ;  /* 0x00008500ff0877ac */ /* 0x000e220008000a00 */
[----:B------:R-:W-:Y:S01]  /*0de0*/  IMAD.MOV.U32 R32, RZ, RZ, 0x0 ;  /* 0x00000000ff207424 */ /* 0x000fe200078e00ff */
[----:B------:R-:W-:Y:S01]  /*0df0*/  CS2R R46, SRZ ;  /* 0x00000000002e7805 */ /* 0x000fe2000001ff00 */
[----:B------:R-:W-:Y:S01]  /*0e00*/  IMAD.MOV.U32 R33, RZ, RZ, 0x3ff00000 ;  /* 0x3ff00000ff217424 */ /* 0x000fe200078e00ff */
[----:B------:R-:W1:Y:S01]  /*0e10*/  LDCU.64 UR10, c[0x0][0x428] ;  /* 0x00008500ff0a77ac */ /* 0x000e620008000a00 */
[----:B------:R-:W-:Y:S02]  /*0e20*/  DSETP.NEU.AND P0, PT, R18, RZ, PT ;  /* 0x000000ff1200722a */ /* 0x000fe40003f0d000 */
[----:B------:R-:W-:Y:S01]  /*0e30*/  DSETP.NEU.AND P1, PT, R10, RZ, PT ;  /* 0x000000ff0a00722a */ /* 0x000fe20003f2d000 */
[----:B------:R-:W2:Y:S11]  /*0e40*/  LDCU UR12, c[0x0][0x420] ;  /* 0x00008400ff0c77ac */ /* 0x000eb60008000800 */
[----:B------:R-:W-:-:S02]  /*0e50*/  @P0 DMUL R16, R38, R34 ;  /* 0x0000002226100228 */ /* 0x000fc40000000000 */
        /* <DEDUP_REMOVED lines=11> */
[----:B------:R-:W-:-:S08]  /*0f10*/  DADD R14, R24, R20 ;  /* 0x00000000180e7229 */ /* 0x000fd00000000014 */
[----:B------:R-:W-:-:S08]  /*0f20*/  DADD R12, -R14, R20 ;  /* 0x000000000e0c7229 */ /* 0x000fd00000000114 */
[----:B------:R-:W-:Y:S02]  /*0f30*/  DADD R30, R14, R12 ;  /* 0x000000000e1e7229 */ /* 0x000fe4000000000c */
[----:B------:R-:W-:Y:S01]  /*0f40*/  DADD R28, R12, R24 ;  /* 0x000000000c1c7229 */ /* 0x000fe20000000018 */
[----:B------:R-:W-:Y:S01]  /*0f50*/  CS2R R12, SRZ ;  /* 0x00000000000c7805 */ /* 0x000fe2000001ff00 */
[----:B------:R-:W-:Y:S02]  /*0f60*/  @P0 DADD R12, R16, R18 ;  /* 0x00000000100c0229 */ /* 0x000fe40000000012 */
[----:B------:R-:W-:Y:S01]  /*0f70*/  @P1 DADD R16, R10, -R24 ;  /* 0x000000000a101229 */ /* 0x000fe20000000818 */
[----:B------:R-:W-:Y:S01]  /*0f80*/  CS2R R18, SRZ ;  /* 0x0000000000127805 */ /* 0x000fe2000001ff00 */
[----:B------:R-:W-:Y:S01]  /*0f90*/  DADD R30, -R30, R20 ;  /* 0x000000001e1e7229 */ /* 0x000fe20000000114 */
[----:B------:R-:W-:-:S05]  /*0fa0*/  CS2R R10, SRZ ;  /* 0x00000000000a7805 */ /* 0x000fca000001ff00 */
[----:B------:R-:W-:Y:S02]  /*0fb0*/  @P1 DADD R10, R22, R16 ;  /* 0x00000000160a1229 */ /* 0x000fe40000000010 */
[----:B------:R-:W-:-:S08]  /*0fc0*/  DADD R28, R28, R30 ;  /* 0x000000001c1c7229 */ /* 0x000fd0000000001e */
[----:B------:R-:W-:-:S08]  /*0fd0*/  DADD R28, R28, R12 ;  /* 0x000000001c1c7229 */ /* 0x000fd0000000000c */
[----:B------:R-:W-:-:S08]  /*0fe0*/  DADD R28, R28, R10 ;  /* 0x000000001c1c7229 */ /* 0x000fd0000000000a */
[----:B------:R-:W-:Y:S02]  /*0ff0*/  DADD R16, R14, R28 ;  /* 0x000000000e107229 */ /* 0x000fe4000000001c */
[----:B------:R-:W-:Y:S01]  /*1000*/  DSETP.NEU.AND P0, PT, R28, RZ, PT ;  /* 0x000000ff1c00722a */ /* 0x000fe20003f0d000 */
[----:B------:R-:W-:-:S07]  /*1010*/  IMAD.MOV.U32 R28, RZ, RZ, RZ ;  /* 0x000000ffff1c7224 */ /* 0x000fce00078e00ff */
[----:B------:R-:W-:Y:S02]  /*1020*/  FSEL R14, R14, R16, !P0 ;  /* 0x000000100e0e7208 */ /* 0x000fe40004000000 */
[----:B------:R-:W-:Y:S02]  /*1030*/  FSEL R15, R15, R17, !P0 ;  /* 0x000000110f0f7208 */ /* 0x000fe40004000000 */
[----:B------:R-:W-:-:S04]  /*1040*/  CS2R R16, SRZ ;  /* 0x0000000000107805 */ /* 0x000fc8000001ff00 */
[----:B0-----:R-:W-:-:S14]  /*1050*/  DSETP.GE.AND P0, PT, R14, UR8, PT ;  /* 0x000000080e007e2a */ /* 0x001fdc000bf06000 */
[----:B-12---:R-:W-:Y:S05]  /*1060*/  @P0 BRA `(.L_x_2) ;  /* 0x0000001800600947 */ /* 0x006fea0003800000 */
[----:B------:R-:W-:Y:S01]  /*1070*/  DMUL R44, RZ, R40 ;  /* 0x00000028ff2c7228 */ /* 0x000fe20000000000 */
[----:B------:R-:W-:Y:S01]  /*1080*/  CS2R R28, SRZ ;  /* 0x00000000001c7805 */ /* 0x000fe2000001ff00 */
[----:B------:R-:W-:Y:S01]  /*1090*/  DSETP.NEU.AND P0, PT, R38, RZ, PT ;  /* 0x000000ff2600722a */ /* 0x000fe20003f0d000 */
[----:B------:R-:W-:Y:S02]  /*10a0*/  CS2R R46, SRZ ;  /* 0x00000000002e7805 */ /* 0x000fe4000001ff00 */
[----:B------:R-:W-:Y:S01]  /*10b0*/  CS2R R36, SRZ ;  /* 0x0000000000247805 */ /* 0x000fe2000001ff00 */
[----:B------:R-:W-:Y:S01]  /*10c0*/  DSETP.NEU.AND P3, PT, R40, RZ, PT ;  /* 0x000000ff2800722a */ /* 0x000fe20003f6d000 */
[----:B------:R-:W0:Y:S01]  /*10d0*/  LDCU UR7, c[0x0][0x420] ;  /* 0x00008400ff0777ac */ /* 0x000e220008000800 */
[----:B------:R-:W-:Y:S01]  /*10e0*/  DSETP.NEU.AND P1, PT, R44, RZ, PT ;  /* 0x000000ff2c00722a */ /* 0x000fe20003f2d000 */
[----:B------:R-:W-:-:S07]  /*10f0*/  UISETP.NE.AND UP0, UPT, UR6, 0x1, UPT ;  /* 0x000000010600788c */ /* 0x000fce000bf05270 */
[----:B------:R-:W-:Y:S02]  /*1100*/  @P0 DFMA R16, R38, 1, -R38 ;  /* 0x3ff000002610082b */ /* 0x000fe40000000826 */
[----:B------:R-:W-:Y:S02]  /*1110*/  @P0 DFMA R18, RZ, R38, R34 ;  /* 0x00000026ff12022b */ /* 0x000fe40000000022 */
[----:B------:R-:W-:Y:S02]  /*1120*/  @P3 DFMA R48, R40, 1, -R40 ;  /* 0x3ff000002830382b */ /* 0x000fe40000000828 */
[----:B------:R-:W-:Y:S02]  /*1130*/  @P1 DMUL R14, RZ, R26 ;  /* 0x0000001aff0e1228 */ /* 0x000fe40000000000 */
[----:B------:R-:W-:Y:S02]  /*1140*/  @P1 DFMA R32, RZ, R40, -R44 ;  /* 0x00000028ff20122b */ /* 0x000fe4000000082c */
[----:B------:R-:W-:-:S04]  /*1150*/  @P0 DADD R16, R16, R18 ;  /* 0x0000000010100229 */ /* 0x000fc80000000012 */
[----:B------:R-:W-:Y:S02]  /*1160*/  @P1 DFMA R22, RZ, R40, R14 ;  /* 0x00000028ff16122b */ /* 0x000fe4000000000e */
[----:B------:R-:W-:Y:S02]  /*1170*/  DADD R14, -R24, R20 ;  /* 0x00000000180e7229 */ /* 0x000fe40000000114 */
[----:B------:R-:W-:-:S04]  /*1180*/  @P0 DADD R28, R38, R16 ;  /* 0x00000000261c0229 */ /* 0x000fc80000000010 */
[----:B------:R-:W-:Y:S02]  /*1190*/  @P1 DADD R32, R32, R22 ;  /* 0x0000000020201229 */ /* 0x000fe40000000016 */
[----:B------:R-:W-:Y:S02]  /*11a0*/  DADD R18, -R14, R20 ;  /* 0x000000000e127229 */ /* 0x000fe40000000114 */
[----:B------:R-:W-:-:S04]  /*11b0*/  @P0 DADD R22, R38, -R28 ;  /* 0x0000000026160229 */ /* 0x000fc8000000081c */
[----:B------:R-:W-:Y:S02]  /*11c0*/  @P1 DADD R46, R44, R32 ;  /* 0x000000002c2e1229 */ /* 0x000fe40000000020 */
[----:B------:R-:W-:Y:S02]  /*11d0*/  DADD R30, R14, R18 ;  /* 0x000000000e1e7229 */ /* 0x000fe40000000012 */
[----:B------:R-:W-:Y:S02]  /*11e0*/  DADD R24, R18, -R24 ;  /* 0x0000000012187229 */ /* 0x000fe40000000818 */
[----:B------:R-:W-:Y:S02]  /*11f0*/  @P0 DADD R36, R16, R22 ;  /* 0x0000000010240229 */ /* 0x000fe40000000016 */
[----:B------:R-:W-:Y:S02]  /*1200*/  DADD R18, -R46, R28 ;  /* 0x000000002e127229 */ /* 0x000fe4000000011c */
[----:B------:R-:W-:-:S02]  /*1210*/  DMUL R22, R38, R40 ;  /* 0x0000002826167228 */ /* 0x000fc40000000000 */
[----:B------:R-:W-:Y:S02]  /*1220*/  DMUL R16, RZ, R38 ;  /* 0x00000026ff107228 */ /* 0x000fe40000000000 */
[----:B------:R-:W-:Y:S02]  /*1230*/  DADD R20, -R30, R20 ;  /* 0x000000001e147229 */ /* 0x000fe40000000114 */
[----:B------:R-:W-:Y:S02]  /*1240*/  DADD R30, -R18, R28 ;  /* 0x00000000121e7229 */ /* 0x000fe4000000011c */
[----:B------:R-:W-:Y:S02]  /*1250*/  DSETP.NEU.AND P0, PT, R22, RZ, PT ;  /* 0x000000ff1600722a */ /* 0x000fe40003f0d000 */
[----:B------:R-:W-:Y:S02]  /*1260*/  DSETP.NEU.AND P2, PT, R16, RZ, PT ;  /* 0x000000ff1000722a */ /* 0x000fe40003f4d000 */
[----:B------:R-:W-:-:S02]  /*1270*/  @P1 DADD R44, R44, -R46 ;  /* 0x000000002c2c1229 */ /* 0x000fc4000000082e */
[----:B------:R-:W-:Y:S02]  /*1280*/  DADD R42, R18, R30 ;  /* 0x00000000122a7229 */ /* 0x000fe4000000001e */
[----:B------:R-:W-:Y:S02]  /*1290*/  DADD R46, R30, -R46 ;  /* 0x000000001e2e7229 */ /* 0x000fe4000000082e */
[----:B------:R-:W-:-:S04]  /*12a0*/  DADD R20, R24, R20 ;  /* 0x0000000018147229 */ /* 0x000fc80000000014 */
[----:B------:R-:W-:Y:S02]  /*12b0*/  DADD R28, -R42, R28 ;  /* 0x000000002a1c7229 */ /* 0x000fe4000000011c */
[----:B------:R-:W-:Y:S02]  /*12c0*/  @P3 DFMA R42, RZ, R40, R26 ;  /* 0x00000028ff2a322b */ /* 0x000fe4000000001a */
[----:B------:R-:W-:Y:S02]  /*12d0*/  @P0 DMUL R30, R38, R26 ;  /* 0x0000001a261e0228 */ /* 0x000fe40000000000 */
[----:B------:R-:W-:Y:S02]  /*12e0*/  @P2 DMUL R26, RZ, R34 ;  /* 0x00000022ff1a2228 */ /* 0x000fe40000000000 */
[----:B------:R-:W-:Y:S02]  /*12f0*/  DADD R24, R20, R12 ;  /* 0x0000000014187229 */ /* 0x000fe4000000000c */
[----:B------:R-:W-:-:S02]  /*1300*/  @P3 DADD R42, R48, R42 ;  /* 0x00000000302a3229 */ /* 0x000fc4000000002a */
[-C--:B------:R-:W-:Y:S02]  /*1310*/  @P2 DFMA R48, RZ, R38.reuse, -R16 ;  /* 0x00000026ff30222b */ /* 0x080fe40000000810 */
[----:B------:R-:W-:Y:S02]  /*1320*/  @P2 DFMA R50, RZ, R38, R26 ;  /* 0x00000026ff32222b */ /* 0x000fe4000000001a */
[-C--:B------:R-:W-:Y:S01]  /*1330*/  @P0 DFMA R30, R34, R40.reuse, R30 ;  /* 0x00000028221e022b */ /* 0x080fe2000000001e */
[----:B------:R-:W-:Y:S01]  /*1340*/  CS2R R26, SRZ ;  /* 0x00000000001a7805 */ /* 0x000fe2000001ff00 */
[----:B------:R-:W-:Y:S02]  /*1350*/  @P0 DFMA R38, R38, R40, -R22 ;  /* 0x000000282626022b */ /* 0x000fe40000000816 */
[----:B------:R-:W-:Y:S01]  /*1360*/  DADD R34, R46, R28 ;  /* 0x000000002e227229 */ /* 0x000fe2000000001c */
[----:B------:R-:W-:Y:S01]  /*1370*/  CS2R R46, SRZ ;  /* 0x00000000002e7805 */ /* 0x000fe2000001ff00 */
[----:B------:R-:W-:-:S02]  /*1380*/  @P1 DADD R46, R32, R44 ;  /* 0x00000000202e1229 */ /* 0x000fc4000000002c */
[----:B------:R-:W-:Y:S01]  /*1390*/  @P2 DADD R28, R48, R50 ;  /* 0x00000000301c2229 */ /* 0x000fe20000000032 */
[----:B------:R-:W-:Y:S01]  /*13a0*/  CS2R R32, SRZ ;  /* 0x0000000000207805 */ /* 0x000fe2000001ff00 */
[----:B------:R-:W-:Y:S02]  /*13b0*/  @P0 DADD R30, R30, R38 ;  /* 0x000000001e1e0229 */ /* 0x000fe40000000026 */
[----:B------:R-:W-:Y:S01]  /*13c0*/  DADD R36, R34, R36 ;  /* 0x0000000022247229 */ /* 0x000fe20000000024 */
[----:B------:R-:W-:Y:S01]  /*13d0*/  CS2R R38, SRZ ;  /* 0x0000000000267805 */ /* 0x000fe2000001ff00 */
[----:B------:R-:W-:Y:S01]  /*13e0*/  @P3 DADD R26, R40, R42 ;  /* 0x00000000281a3229 */ /* 0x000fe2000000002a */
[----:B------:R-:W-:Y:S01]  /*13f0*/  CS2R R34, SRZ ;  /* 0x0000000000227805 */ /* 0x000fe2000001ff00 */
[----:B------:R-:W-:Y:S02]  /*1400*/  @P2 DADD R32, R16, R28 ;  /* 0x0000000010202229 */ /* 0x000fe4000000001c */
[----:B------:R-:W-:-:S02]  /*1410*/  @P0 DADD R38, R22, R30 ;  /* 0x0000000016260229 */ /* 0x000fc4000000001e */
[----:B------:R-:W-:Y:S02]  /*1420*/  DADD R46, R36, -R46 ;  /* 0x00000000242e7229 */ /* 0x000fe4000000082e */
[----:B------:R-:W-:Y:S02]  /*1430*/  @P3 DADD R40, R40, -R26 ;  /* 0x0000000028283229 */ /* 0x000fe4000000081a */
[----:B------:R-:W-:Y:S02]  /*1440*/  @P2 DADD R20, R16, -R32 ;  /* 0x0000000010142229 */ /* 0x000fe40000000820 */
[----:B------:R-:W-:Y:S01]  /*1450*/  @P0 DADD R36, R22, -R38 ;  /* 0x0000000016240229 */ /* 0x000fe20000000826 */
[----:B------:R-:W-:Y:S01]  /*1460*/  CS2R R16, SRZ ;  /* 0x0000000000107805 */ /* 0x000fe2000001ff00 */
[----:B------:R-:W-:Y:S02]  /*1470*/  DADD R22, R18, R46 ;  /* 0x0000000012167229 */ /* 0x000fe4000000002e */
[----:B------:R-:W-:-:S02]  /*1480*/  DADD R12, R38, R38 ;  /* 0x00000000260c7229 */ /* 0x000fc40000000026 */
[----:B------:R-:W-:Y:S02]  /*1490*/  DSETP.NEU.AND P1, PT, R46, RZ, PT ;  /* 0x000000ff2e00722a */ /* 0x000fe40003f2d000 */
[----:B------:R-:W-:Y:S02]  /*14a0*/  DADD R10, R24, -R10 ;  /* 0x00000000180a7229 */ /* 0x000fe4000000080a */
[----:B------:R-:W-:Y:S02]  /*14b0*/  @P2 DADD R16, R28, R20 ;  /* 0x000000001c102229 */ /* 0x000fe40000000014 */
[----:B------:R-:W-:Y:S01]  /*14c0*/  FSEL R24, R18, R22, !P1 ;  /* 0x0000001612187208 */ /* 0x000fe20004800000 */
[----:B------:R-:W-:Y:S01]  /*14d0*/  DADD R20, R26, R32 ;  /* 0x000000001a147229 */ /* 0x000fe20000000020 */
[----:B------:R-:W-:Y:S01]  /*14e0*/  FSEL R25, R19, R23, !P1 ;  /* 0x0000001713197208 */ /* 0x000fe20004800000 */
[----:B------:R-:W-:Y:S02]  /*14f0*/  DSETP.NEU.AND P2, PT, R12, RZ, PT ;  /* 0x000000ff0c00722a */ /* 0x000fe40003f4d000 */
[----:B------:R-:W-:-:S02]  /*1500*/  @P3 DADD R34, R42, R40 ;  /* 0x000000002a223229 */ /* 0x000fc40000000028 */
[----:B------:R-:W-:Y:S01]  /*1510*/  DADD R28, R18, -R22 ;  /* 0x00000000121c7229 */ /* 0x000fe20000000816 */
[----:B------:R-:W-:Y:S01]  /*1520*/  CS2R R40, SRZ ;  /* 0x0000000000287805 */ /* 0x000fe2000001ff00 */
[----:B------:R-:W-:Y:S02]  /*1530*/  @P0 DADD R40, R30, R36 ;  /* 0x000000001e280229 */ /* 0x000fe40000000024 */
[----:B------:R-:W-:Y:S02]  /*1540*/  DADD R18, R24, R24 ;  /* 0x0000000018127229 */ /* 0x000fe40000000018 */
[----:B------:R-:W-:Y:S02]  /*1550*/  DADD R36, R14, R10 ;  /* 0x000000000e247229 */ /* 0x000fe4000000000a */
[----:B------:R-:W-:Y:S02]  /*1560*/  DADD R30, -R20, R32 ;  /* 0x00000000141e7229 */ /* 0x000fe40000000120 */
[----:B------:R-:W-:-:S02]  /*1570*/  DSETP.NEU.AND P4, PT, R10, RZ, PT ;  /* 0x000000ff0a00722a */ /* 0x000fc40003f8d000 */
[----:B------:R-:W-:Y:S02]  /*1580*/  DADD R28, R46, R28 ;  /* 0x000000002e1c7229 */ /* 0x000fe4000000001c */
[----:B------:R-:W-:Y:S02]  /*1590*/  DSETP.NEU.AND P0, PT, R18, RZ, PT ;  /* 0x000000ff1200722a */ /* 0x000fe40003f0d000 */
[----:B------:R-:W-:Y:S01]  /*15a0*/  @P2 DFMA R44, R38, 2, -R12 ;  /* 0x40000000262c282b */ /* 0x000fe2000000080c */
[----:B------:R-:W-:Y:S01]  /*15b0*/  FSEL R38, R14, R36, !P4 ;  /* 0x000000240e267208 */ /* 0x000fe20006000000 */
[----:B------:R-:W-:Y:S01]  /*15c0*/  DADD R42, R20, R30 ;  /* 0x00000000142a7229 */ /* 0x000fe2000000001e */
[----:B------:R-:W-:Y:S01]  /*15d0*/  FSEL R39, R15, R37, !P4 ;  /* 0x000000250f277208 */ /* 0x000fe20006000000 */
[----:B------:R-:W-:Y:S02]  /*15e0*/  DADD R28, R28, R28 ;  /* 0x000000001c1c7229 */ /* 0x000fe4000000001c */
[----:B------:R-:W-:-:S02]  /*15f0*/  DADD R30, R30, R26 ;  /* 0x000000001e1e7229 */ /* 0x000fc4000000001a */
[----:B------:R-:W-:Y:S02]  /*1600*/  @P2 DFMA R26, R40, 2, R44 ;  /* 0x40000000281a282b */ /* 0x000fe4000000002c */
[----:B------:R-:W-:Y:S02]  /*1610*/  DADD R22, R2, R38 ;  /* 0x0000000002167229 */ /* 0x000fe40000000026 */
[----:B------:R-:W-:Y:S02]  /*1620*/  DADD R42, -R42, R32 ;  /* 0x000000002a2a7229 */ /* 0x000fe40000000120 */
[----:B------:R-:W-:Y:S01]  /*1630*/  @P0 DFMA R24, R24, 2, -R18 ;  /* 0x400000001818082b */ /* 0x000fe20000000812 */
[----:B------:R-:W-:Y:S02]  /*1640*/  FSEL R28, R28, RZ, P1 ;  /* 0x000000ff1c1c7208 */ /* 0x000fe40000800000 */
[----:B------:R-:W-:Y:S02]  /*1650*/  CS2R R32, SRZ ;  /* 0x0000000000207805 */ /* 0x000fe4000001ff00 */
[----:B------:R-:W-:Y:S01]  /*1660*/  FSEL R29, R29, RZ, P1 ;  /* 0x000000ff1d1d7208 */ /* 0x000fe20000800000 */
[----:B------:R-:W-:-:S02]  /*1670*/  DADD R40, R38, -R22 ;  /* 0x0000000026287229 */ /* 0x000fc40000000816 */
[----:B------:R-:W-:Y:S02]  /*1680*/  @P2 DADD R32, R12, R26 ;  /* 0x000000000c202229 */ /* 0x000fe4000000001a */
[----:B------:R-:W-:Y:S02]  /*1690*/  DADD R44, R30, R42 ;  /* 0x000000001e2c7229 */ /* 0x000fe4000000002a */
[----:B------:R-:W-:Y:S02]  /*16a0*/  @P0 DADD R30, R24, R28 ;  /* 0x00000000181e0229 */ /* 0x000fe4000000001c */
[----:B------:R-:W-:Y:S01]  /*16b0*/  DADD R42, R22, R40 ;  /* 0x00000000162a7229 */ /* 0x000fe20000000028 */
[----:B------:R-:W-:Y:S01]  /*16c0*/  CS2R R28, SRZ ;  /* 0x00000000001c7805 */ /* 0x000fe2000001ff00 */
[----:B------:R-:W-:Y:S02]  /*16d0*/  DADD R24, R6, R32 ;  /* 0x0000000006187229 */ /* 0x000fe40000000020 */
[----:B------:R-:W-:-:S02]  /*16e0*/  DADD R44, R44, R16 ;  /* 0x000000002c2c7229 */ /* 0x000fc40000000010 */
[----:B------:R-:W-:Y:S02]  /*16f0*/  DADD R14, R14, -R36 ;  /* 0x000000000e0e7229 */ /* 0x000fe40000000824 */
[----:B------:R-:W-:Y:S02]  /*1700*/  @P0 DADD R28, R18, R30 ;  /* 0x00000000121c0229 */ /* 0x000fe4000000001e */
[----:B------:R-:W-:Y:S02]  /*1710*/  DADD R42, R38, -R42 ;  /* 0x00000000262a7229 */ /* 0x000fe4000000082a */
[----:B------:R-:W-:Y:S02]  /*1720*/  DADD R36, R2, R40 ;  /* 0x0000000002247229 */ /* 0x000fe40000000028 */
[----:B------:R-:W-:Y:S02]  /*1730*/  DADD R16, -R24, R32 ;  /* 0x0000000018107229 */ /* 0x000fe40000000120 */
[----:B------:R-:W-:-:S02]  /*1740*/  DADD R34, R44, R34 ;  /* 0x000000002c227229 */ /* 0x000fc40000000022 */
[----:B------:R-:W-:Y:S02]  /*1750*/  DADD R38, R10, R14 ;  /* 0x000000000a267229 */ /* 0x000fe4000000000e */
[----:B------:R-:W-:Y:S02]  /*1760*/  DADD R10, R28, 1 ;  /* 0x3ff000001c0a7429 */ /* 0x000fe40000000000 */
[----:B------:R-:W-:Y:S02]  /*1770*/  DADD R36, R36, R42 ;  /* 0x0000000024247229 */ /* 0x000fe4000000002a */
[----:B------:R-:W-:Y:S02]  /*1780*/  DADD R42, R24, R16 ;  /* 0x00000000182a7229 */ /* 0x000fe40000000010 */
[----:B------:R-:W-:Y:S02]  /*1790*/  DADD R40, R20, R34 ;  /* 0x0000000014287229 */ /* 0x000fe40000000022 */
[----:B------:R-:W-:Y:S01]  /*17a0*/  @P2 DADD R44, R12, -R32 ;  /* 0x000000000c2c2229 */ /* 0x000fe20000000820 */
[----:B------:R-:W-:Y:S01]  /*17b0*/  FSEL R38, R38, RZ, P4 ;  /* 0x000000ff26267208 */ /* 0x000fe20002000000 */
[----:B------:R-:W-:Y:S01]  /*17c0*/  DADD R14, -R10, R28 ;  /* 0x000000000a0e7229 */ /* 0x000fe2000000011c */
[----:B------:R-:W-:Y:S01]  /*17d0*/  CS2R R12, SRZ ;  /* 0x00000000000c7805 */ /* 0x000fe2000001ff00 */
[----:B------:R-:W-:Y:S01]  /*17e0*/  DSETP.NEU.AND P3, PT, R34, RZ, PT ;  /* 0x000000ff2200722a */ /* 0x000fe20003f6d000 */
[----:B------:R-:W-:Y:S01]  /*17f0*/  FSEL R39, R39, RZ, P4 ;  /* 0x000000ff27277208 */ /* 0x000fe20002000000 */
[----:B------:R-:W-:-:S02]  /*1800*/  DADD R32, -R42, R32 ;  /* 0x000000002a207229 */ /* 0x000fc40000000120 */
[----:B------:R-:W-:Y:S02]  /*1810*/  DADD R42, R6, R16 ;  /* 0x00000000062a7229 */ /* 0x000fe40000000010 */
[----:B------:R-:W-:Y:S01]  /*1820*/  @P2 DADD R12, R26, R44 ;  /* 0x000000001a0c2229 */ /* 0x000fe2000000002c */
[----:B------:R-:W-:Y:S01]  /*1830*/  FSEL R16, R20, R40, !P3 ;  /* 0x0000002814107208 */ /* 0x000fe20005800000 */
[----:B------:R-:W-:Y:S01]  /*1840*/  DADD R26, R10, R14 ;  /* 0x000000000a1a7229 */ /* 0x000fe2000000000e */
[----:B------:R-:W-:Y:S01]  /*1850*/  FSEL R17, R21, R41, !P3 ;  /* 0x0000002915117208 */ /* 0x000fe20005800000 */
[----:B------:R-:W-:Y:S02]  /*1860*/  DADD R40, R20, -R40 ;  /* 0x0000000014287229 */ /* 0x000fe40000000828 */
[----:B------:R-:W-:Y:S02]  /*1870*/  DADD R32, R42, R32 ;  /* 0x000000002a207229 */ /* 0x000fe40000000020 */
[----:B------:R-:W-:-:S02]  /*1880*/  @P0 DADD R18, R18, -R28 ;  /* 0x0000000012120229 */ /* 0x000fc4000000081c */
[----:B------:R-:W-:Y:S02]  /*1890*/  DADD R20, R16, R16 ;  /* 0x0000000010147229 */ /* 0x000fe40000000010 */
[----:B------:R-:W-:Y:S02]  /*18a0*/  DADD R28, -R26, R28 ;  /* 0x000000001a1c7229 */ /* 0x000fe4000000011c */
[----:B------:R-:W-:Y:S02]  /*18b0*/  DADD R26, R14, 1 ;  /* 0x3ff000000e1a7429 */ /* 0x000fe40000000000 */
[----:B------:R-:W-:Y:S01]  /*18c0*/  DADD R40, R34, R40 ;  /* 0x0000000022287229 */ /* 0x000fe20000000028 */
[----:B------:R-:W-:Y:S01]  /*18d0*/  CS2R R14, SRZ ;  /* 0x00000000000e7805 */ /* 0x000fe2000001ff00 */
[----:B------:R-:W-:Y:S02]  /*18e0*/  DADD R36, R36, R38 ;  /* 0x0000000024247229 */ /* 0x000fe40000000026 */
[----:B------:R-:W-:-:S02]  /*18f0*/  DADD R32, R32, R12 ;  /* 0x0000000020207229 */ /* 0x000fc4000000000c */
[----:B------:R-:W-:Y:S02]  /*1900*/  DSETP.NEU.AND P1, PT, R20, RZ, PT ;  /* 0x000000ff1400722a */ /* 0x000fe40003f2d000 */
[----:B------:R-:W-:Y:S02]  /*1910*/  @P0 DADD R14, R30, R18 ;  /* 0x000000001e0e0229 */ /* 0x000fe40000000012 */
[----:B------:R-:W-:Y:S02]  /*1920*/  DADD R12, R26, R28 ;  /* 0x000000001a0c7229 */ /* 0x000fe4000000001c */
[----:B------:R-:W-:Y:S02]  /*1930*/  DADD R40, R40, R40 ;  /* 0x0000000028287229 */ /* 0x000fe40000000028 */
[----:B------:R-:W-:Y:S02]  /*1940*/  DADD R36, R4, R36 ;  /* 0x0000000004247229 */ /* 0x000fe40000000024 */
[----:B------:R-:W-:-:S02]  /*1950*/  DADD R18, R8, R32 ;  /* 0x0000000008127229 */ /* 0x000fc40000000020 */
[----:B------:R-:W-:Y:S02]  /*1960*/  DADD R12, R12, R14 ;  /* 0x000000000c0c7229 */ /* 0x000fe4000000000e */
[----:B------:R-:W-:Y:S02]  /*1970*/  @P1 DFMA R28, R16, 2, -R20 ;  /* 0x40000000101c182b */ /* 0x000fe40000000814 */
[----:B------:R-:W-:Y:S01]  /*1980*/  DADD R14, R22, R36 ;  /* 0x00000000160e7229 */ /* 0x000fe20000000024 */
[----:B------:R-:W-:Y:S01]  /*1990*/  FSEL R16, R40, RZ, P3 ;  /* 0x000000ff28107208 */ /* 0x000fe20001800000 */
[----:B------:R-:W-:Y:S01]  /*19a0*/  DADD R30, R24, R18 ;  /* 0x00000000181e7229 */ /* 0x000fe20000000012 */
[----:B------:R-:W-:Y:S01]  /*19b0*/  FSEL R17, R41, RZ, P3 ;  /* 0x000000ff29117208 */ /* 0x000fe20001800000 */
[----:B------:R-:W-:Y:S02]  /*19c0*/  DADD R26, R10, R12 ;  /* 0x000000000a1a7229 */ /* 0x000fe4000000000c */
[----:B------:R-:W-:-:S02]  /*19d0*/  DSETP.NEU.AND P2, PT, R36, RZ, PT ;  /* 0x000000ff2400722a */ /* 0x000fc40003f4d000 */
[----:B------:R-:W-:Y:S02]  /*19e0*/  DADD R32, R22, -R14 ;  /* 0x0000000016207229 */ /* 0x000fe4000000080e */
[----:B------:R-:W-:Y:S02]  /*19f0*/  @P1 DADD R28, R28, R16 ;  /* 0x000000001c1c1229 */ /* 0x000fe40000000010 */
[----:B------:R-:W-:Y:S01]  /*1a00*/  DADD R38, R24, -R30 ;  /* 0x0000000018267229 */ /* 0x000fe2000000081e */
[----:B------:R-:W-:Y:S01]  /*1a10*/  CS2R R16, SRZ ;  /* 0x0000000000107805 */ /* 0x000fe2000001ff00 */
[----:B------:R-:W-:Y:S02]  /*1a20*/  DADD R34, R10, -R26 ;  /* 0x000000000a227229 */ /* 0x000fe4000000081a */
[----:B------:R-:W-:Y:S02]  /*1a30*/  DADD R36, R36, R32 ;  /* 0x0000000024247229 */ /* 0x000fe40000000020 */
[----:B------:R-:W-:-:S02]  /*1a40*/  @P1 DADD R16, R20, R28 ;  /* 0x0000000014101229 */ /* 0x000fc4000000001c */
[C---:B------:R-:W-:Y:S02]  /*1a50*/  DADD R32, R18.reuse, R38 ;  /* 0x0000000012207229 */ /* 0x040fe40000000026 */
[----:B------:R-:W-:Y:S01]  /*1a60*/  DSETP.NEU.AND P3, PT, R18, RZ, PT ;  /* 0x000000ff1200722a */ /* 0x000fe20003f6d000 */
[----:B------:R-:W-:Y:S01]  /*1a70*/  FSEL R38, R22, R14, !P2 ;  /* 0x0000000e16267208 */ /* 0x000fe20005000000 */
[----:B------:R-:W-:Y:S01]  /*1a80*/  DADD R34, R12, R34 ;  /* 0x000000000c227229 */ /* 0x000fe20000000022 */
[----:B------:R-:W-:Y:S01]  /*1a90*/  FSEL R39, R23, R15, !P2 ;  /* 0x0000000f17277208 */ /* 0x000fe20005000000 */
[----:B------:R-:W-:Y:S01]  /*1aa0*/  @P1 DADD R20, R20, -R16 ;  /* 0x0000000014141229 */ /* 0x000fe20000000810 */
[----:B------:R-:W-:Y:S01]  /*1ab0*/  FSEL R14, R36, RZ, P2 ;  /* 0x000000ff240e7208 */ /* 0x000fe20001000000 */
[----:B------:R-:W-:Y:S01]  /*1ac0*/  DSETP.NEU.AND P0, PT, R12, RZ, PT ;  /* 0x000000ff0c00722a */ /* 0x000fe20003f0d000 */
[----:B------:R-:W-:Y:S02]  /*1ad0*/  FSEL R15, R37, RZ, P2 ;  /* 0x000000ff250f7208 */ /* 0x000fe40001000000 */
[----:B------:R-:W-:-:S02]  /*1ae0*/  CS2R R18, SRZ ;  /* 0x0000000000127805 */ /* 0x000fc4000001ff00 */
[----:B------:R-:W-:Y:S02]  /*1af0*/  FSEL R12, R32, RZ, P3 ;  /* 0x000000ff200c7208 */ /* 0x000fe40001800000 */
[----:B------:R-:W-:Y:S01]  /*1b00*/  FSEL R13, R33, RZ, P3 ;  /* 0x000000ff210d7208 */ /* 0x000fe20001800000 */
[----:B------:R-:W-:Y:S01]  /*1b10*/  @P1 DADD R18, R28, R20 ;  /* 0x000000001c121229 */ /* 0x000fe20000000014 */
[----:B------:R-:W-:Y:S01]  /*1b20*/  FSEL R32, R10, R26, !P0 ;  /* 0x0000001a0a207208 */ /* 0x000fe20004000000 */
[----:B0-----:R-:W-:Y:S01]  /*1b30*/  IMAD.U32 R28, RZ, RZ, UR7 ;  /* 0x00000007ff1c7e24 */ /* 0x001fe2000f8e00ff */
[----:B------:R-:W-:Y:S01]  /*1b40*/  FSEL R33, R11, R27, !P0 ;  /* 0x0000001b0b217208 */ /* 0x000fe20004000000 */
[----:B------:R-:W-:Y:S01]  /*1b50*/  IMAD.MOV.U32 R26, RZ, RZ, R12 ;  /* 0x000000ffff1a7224 */ /* 0x000fe200078e000c */
[----:B------:R-:W-:Y:S01]  /*1b60*/  FSEL R46, R34, RZ, P0 ;  /* 0x000000ff222e7208 */ /* 0x000fe20000000000 */
[----:B------:R-:W-:Y:S01]  /*1b70*/  IMAD.MOV.U32 R34, RZ, RZ, R14 ;  /* 0x000000ffff227224 */ /* 0x000fe200078e000e */
[----:B------:R-:W-:Y:S01]  /*1b80*/  FSEL R47, R35, RZ, P0 ;  /* 0x000000ff232f7208 */ /* 0x000fe20000000000 */
[----:B------:R-:W-:Y:S01]  /*1b90*/  IMAD.MOV.U32 R35, RZ, RZ, R15 ;  /* 0x000000ffff237224 */ /* 0x000fe200078e000f */
[----:B------:R-:W-:Y:S01]  /*1ba0*/  FSEL R40, R24, R30, !P3 ;  /* 0x0000001e18287208 */ /* 0x000fe20005800000 */
[----:B------:R-:W-:Y:S01]  /*1bb0*/  IMAD.MOV.U32 R27, RZ, RZ, R13 ;  /* 0x000000ffff1b7224 */ /* 0x000fe200078e000d */
[----:B------:R-:W-:Y:S01]  /*1bc0*/  FSEL R41, R25, R31, !P3 ;  /* 0x0000001f19297208 */ /* 0x000fe20005800000 */
[----:B------:R-:W-:Y:S06]  /*1bd0*/  BRA.U !UP0, `(.L_x_2) ;  /* 0x0000000d08847547 */ /* 0x000fec000b800000 */
[----:B------:R-:W-:-:S07]  /*1be0*/  IMAD.MOV.U32 R28, RZ, RZ, 0x1 ;  /* 0x00000001ff1c7424 */ /* 0x000fce00078e00ff */
.L_x_4:
        /* <DEDUP_REMOVED lines=13> */
[----:B------:R-:W-:-:S06]  /*1cc0*/  @P1 DADD R20, R24, R20 ;  /* 0x0000000018141229 */ /* 0x000fcc0000000014 */
[----:B------:R-:W-:Y:S02]  /*1cd0*/  @P0 DADD R30, R22, R10 ;  /* 0x00000000161e0229 */ /* 0x000fe4000000000a */
[----:B------:R-:W-:-:S06]  /*1ce0*/  @P1 DADD R36, R20, R12 ;  /* 0x0000000014241229 */ /* 0x000fcc000000000c */
[----:B------:R-:W-:Y:S02]  /*1cf0*/  @P0 DADD R44, -R30, R10 ;  /* 0x000000001e2c0229 */ /* 0x000fe4000000010a */
[----:B------:R-:W-:Y:S01]  /*1d00*/  DADD R14, R36, R30 ;  /* 0x00000000240e7229 */ /* 0x000fe2000000001e */
[----:B------:R-:W-:-:S05]  /*1d10*/  CS2R R10, SRZ ;  /* 0x00000000000a7805 */ /* 0x000fca000001ff00 */
[----:B------:R-:W-:Y:S02]  /*1d20*/  @P0 DADD R10, R22, R44 ;  /* 0x00000000160a0229 */ /* 0x000fe4000000002c */
[----:B------:R-:W-:Y:S02]  /*1d30*/  DADD R24, -R14, R30 ;  /* 0x000000000e187229 */ /* 0x000fe4000000011e */
[----:B------:R-:W-:Y:S01]  /*1d40*/  @P1 DADD R22, -R36, R12 ;  /* 0x0000000024161229 */ /* 0x000fe2000000010c */
[----:B------:R-:W-:-:S05]  /*1d50*/  CS2R R12, SRZ ;  /* 0x00000000000c7805 */ /* 0x000fca000001ff00 */
[----:B------:R-:W-:Y:S02]  /*1d60*/  DADD R42, R14, R24 ;  /* 0x000000000e2a7229 */ /* 0x000fe40000000018 */
[----:B------:R-:W-:Y:S02]  /*1d70*/  DADD R24, R24, R36 ;  /* 0x0000000018187229 */ /* 0x000fe40000000024 */
[----:B------:R-:W-:-:S04]  /*1d80*/  @P1 DADD R12, R20, R22 ;  /* 0x00000000140c1229 */ /* 0x000fc80000000016 */
[----:B------:R-:W-:-:S08]  /*1d90*/  DADD R42, -R42, R30 ;  /* 0x000000002a2a7229 */ /* 0x000fd0000000011e */
[----:B------:R-:W-:-:S08]  /*1da0*/  DADD R24, R24, R42 ;  /* 0x0000000018187229 */ /* 0x000fd0000000002a */
[----:B------:R-:W-:-:S08]  /*1db0*/  DADD R24, R24, R10 ;  /* 0x0000000018187229 */ /* 0x000fd0000000000a */
[----:B------:R-:W-:-:S08]  /*1dc0*/  DADD R24, R24, R12 ;  /* 0x0000000018187229 */ /* 0x000fd0000000000c */
[----:B------:R-:W-:Y:S02]  /*1dd0*/  DADD R20, R14, R24 ;  /* 0x000000000e147229 */ /* 0x000fe40000000018 */
[----:B------:R-:W-:-:S08]  /*1de0*/  DSETP.NEU.AND P0, PT, R24, RZ, PT ;  /* 0x000000ff1800722a */ /* 0x000fd00003f0d000 */
[----:B------:R-:W-:Y:S02]  /*1df0*/  FSEL R14, R14, R20, !P0 ;  /* 0x000000140e0e7208 */ /* 0x000fe40004000000 */
[----:B------:R-:W-:-:S06]  /*1e00*/  FSEL R15, R15, R21, !P0 ;  /* 0x000000150f0f7208 */ /* 0x000fcc0004000000 */
[----:B------:R-:W-:-:S14]  /*1e10*/  DSETP.GE.AND P0, PT, R14, UR10, PT ;  /* 0x0000000a0e007e2a */ /* 0x000fdc000bf06000 */
[----:B------:R-:W-:Y:S05]  /*1e20*/  @P0 BRA `(.L_x_2) ;  /* 0x0000000800f00947 */ /* 0x000fea0003800000 */
[----:B------:R-:W-:Y:S01]  /*1e30*/  DMUL R48, R38, R32 ;  /* 0x0000002026307228 */ /* 0x000fe20000000000 */
[----:B------:R-:W-:Y:S01]  /*1e40*/  CS2R R42, SRZ ;  /* 0x00000000002a7805 */ /* 0x000fe2000001ff00 */
[----:B------:R-:W-:Y:S01]  /*1e50*/  DMUL R22, R40, R16 ;  /* 0x0000001028167228 */ /* 0x000fe20000000000 */
[----:B------:R-:W-:-:S05]  /*1e60*/  VIADD R28, R28, 0x1 ;  /* 0x000000011c1c7836 */ /* 0x000fca0000000000 */
[----:B------:R-:W-:Y:S02]  /*1e70*/  DSETP.NEU.AND P0, PT, R48, RZ, PT ;  /* 0x000000ff3000722a */ /* 0x000fe40003f0d000 */
[----:B------:R-:W-:-:S12]  /*1e80*/  DSETP.NEU.AND P1, PT, R22, RZ, PT ;  /* 0x000000ff1600722a */ /* 0x000fd80003f2d000 */
[-C--:B------:R-:W-:Y:S02]  /*1e90*/  @P0 DMUL R20, R34, R32.reuse ;  /* 0x0000002022140228 */ /* 0x080fe40000000000 */
[----:B------:R-:W-:Y:S02]  /*1ea0*/  @P0 DFMA R14, R38, R32, -R48 ;  /* 0x00000020260e022b */ /* 0x000fe40000000830 */
[----:B------:R-:W-:-:S04]  /*1eb0*/  @P1 DMUL R44, R26, R16 ;  /* 0x000000101a2c1228 */ /* 0x000fc80000000000 */
[----:B------:R-:W-:-:S04]  /*1ec0*/  @P0 DFMA R20, R38, R46, R20 ;  /* 0x0000002e2614022b */ /* 0x000fc80000000014 */
[----:B------:R-:W-:-:S04]  /*1ed0*/  @P1 DFMA R44, R40, R18, R44 ;  /* 0x00000012282c122b */ /* 0x000fc8000000002c */
[----:B------:R-:W-:Y:S02]  /*1ee0*/  @P0 DADD R24, R14, R20 ;  /* 0x000000000e180229 */ /* 0x000fe40000000014 */
[----:B------:R-:W-:Y:S01]  /*1ef0*/  DMUL R20, R38, R16 ;  /* 0x0000001026147228 */ /* 0x000fe20000000000 */
[----:B------:R-:W-:-:S05]  /*1f00*/  CS2R R14, SRZ ;  /* 0x00000000000e7805 */ /* 0x000fca000001ff00 */
[----:B------:R-:W-:Y:S02]  /*1f10*/  @P0 DADD R42, R24, R48 ;  /* 0x00000000182a0229 */ /* 0x000fe40000000030 */
[----:B------:R-:W-:-:S06]  /*1f20*/  DSETP.NEU.AND P2, PT, R20, RZ, PT ;  /* 0x000000ff1400722a */ /* 0x000fcc0003f4d000 */
[----:B------:R-:W-:-:S08]  /*1f30*/  @P0 DADD R48, -R42, R48 ;  /* 0x000000002a300229 */ /* 0x000fd00000000130 */
[----:B------:R-:W-:Y:S02]  /*1f40*/  @P0 DADD R14, R24, R48 ;  /* 0x00000000180e0229 */ /* 0x000fe40000000030 */
[-C--:B------:R-:W-:Y:S02]  /*1f50*/  @P1 DFMA R48, R40, R16.reuse, -R22 ;  /* 0x000000102830122b */ /* 0x080fe40000000816 */
[-C--:B------:R-:W-:Y:S02]  /*1f60*/  @P2 DMUL R24, R34, R16.reuse ;  /* 0x0000001022182228 */ /* 0x080fe40000000000 */
[----:B------:R-:W-:-:S04]  /*1f70*/  @P2 DFMA R16, R38, R16, -R20 ;  /* 0x000000102610222b */ /* 0x000fc80000000814 */
[----:B------:R-:W-:Y:S02]  /*1f80*/  @P1 DADD R48, R48, R44 ;  /* 0x0000000030301229 */ /* 0x000fe4000000002c */
[----:B------:R-:W-:Y:S01]  /*1f90*/  @P2 DFMA R24, R38, R18, R24 ;  /* 0x000000122618222b */ /* 0x000fe20000000018 */
[----:B------:R-:W-:Y:S02]  /*1fa0*/  CS2R R44, SRZ ;  /* 0x00000000002c7805 */ /* 0x000fe4000001ff00 */
[----:B------:R-:W-:-:S03]  /*1fb0*/  CS2R R18, SRZ ;  /* 0x0000000000127805 */ /* 0x000fc6000001ff00 */
[----:B------:R-:W-:Y:S02]  /*1fc0*/  @P1 DADD R44, R48, R22 ;  /* 0x00000000302c1229 */ /* 0x000fe40000000016 */
[----:B------:R-:W-:Y:S01]  /*1fd0*/  @P2 DADD R24, R16, R24 ;  /* 0x0000000010182229 */ /* 0x000fe20000000018 */
[----:B------:R-:W-:-:S05]  /*1fe0*/  CS2R R16, SRZ ;  /* 0x0000000000107805 */ /* 0x000fca000001ff00 */
[----:B------:R-:W-:Y:S02]  /*1ff0*/  @P1 DADD R22, -R44, R22 ;  /* 0x000000002c161229 */ /* 0x000fe40000000116 */
[----:B------:R-:W-:-:S06]  /*2000*/  @P2 DADD R16, R24, R20 ;  /* 0x0000000018102229 */ /* 0x000fcc0000000014 */
[----:B------:R-:W-:Y:S02]  /*2010*/  @P1 DADD R18, R48, R22 ;  /* 0x0000000030121229 */ /* 0x000fe40000000016 */
[----:B------:R-:W-:Y:S01]  /*2020*/  @P2 DADD R48, -R16, R20 ;  /* 0x0000000010302229 */ /* 0x000fe20000000114 */
[----:B------:R-:W-:Y:S01]  /*2030*/  CS2R R22, SRZ ;  /* 0x0000000000167805 */ /* 0x000fe2000001ff00 */
[----:B------:R-:W-:-:S06]  /*2040*/  DMUL R20, R40, R32 ;  /* 0x0000002028147228 */ /* 0x000fcc0000000000 */
[----:B------:R-:W-:Y:S02]  /*2050*/  @P2 DADD R22, R24, R48 ;  /* 0x0000000018162229 */ /* 0x000fe40000000030 */
[----:B------:R-:W-:Y:S02]  /*2060*/  DSETP.NEU.AND P3, PT, R20, RZ, PT ;  /* 0x000000ff1400722a */ /* 0x000fe40003f6d000 */
[----:B------:R-:W-:-:S08]  /*2070*/  DMUL R24, R38, R40 ;  /* 0x0000002826187228 */ /* 0x000fd00000000000 */
[----:B------:R-:W-:-:S04]  /*2080*/  DSETP.NEU.AND P0, PT, R24, RZ, PT ;  /* 0x000000ff1800722a */ /* 0x000fc80003f0d000 */
[-C--:B------:R-:W-:Y:S02]  /*2090*/  @P3 DMUL R48, R26, R32.reuse ;  /* 0x000000201a303228 */ /* 0x080fe40000000000 */
[----:B------:R-:W-:-:S06]  /*20a0*/  @P3 DFMA R32, R40, R32, -R20 ;  /* 0x000000202820322b */ /* 0x000fcc0000000814 */
[----:B------:R-:W-:Y:S02]  /*20b0*/  @P3 DFMA R48, R40, R46, R48 ;  /* 0x0000002e2830322b */ /* 0x000fe40000000030 */
[----:B------:R-:W-:Y:S02]  /*20c0*/  @P0 DMUL R46, R38, R26 ;  /* 0x0000001a262e0228 */ /* 0x000fe40000000000 */
[----:B------:R-:W-:Y:S02]  /*20d0*/  DADD R26, -R44, R42 ;  /* 0x000000002c1a7229 */ /* 0x000fe4000000012a */
[-C--:B------:R-:W-:Y:S02]  /*20e0*/  @P0 DFMA R38, R38, R40.reuse, -R24 ;  /* 0x000000282626022b */ /* 0x080fe40000000818 */
[----:B------:R-:W-:Y:S02]  /*20f0*/  @P3 DADD R32, R32, R48 ;  /* 0x0000000020203229 */ /* 0x000fe40000000030 */
[----:B------:R-:W-:-:S02]  /*2100*/  @P0 DFMA R46, R34, R40, R46 ;  /* 0x00000028222e022b */ /* 0x000fc4000000002e */
[----:B------:R-:W-:Y:S01]  /*2110*/  DADD R34, -R26, R42 ;  /* 0x000000001a227229 */ /* 0x000fe2000000012a */
[----:B------:R-:W-:-:S03]  /*2120*/  CS2R R40, SRZ ;  /* 0x0000000000287805 */ /* 0x000fc6000001ff00 */
[----:B------:R-:W-:Y:S02]  /*2130*/  @P3 DADD R40, R32, R20 ;  /* 0x0000000020283229 */ /* 0x000fe40000000014 */
[----:B------:R-:W-:Y:S02]  /*2140*/  @P0 DADD R38, R46, R38 ;  /* 0x000000002e260229 */ /* 0x000fe40000000026 */
[----:B------:R-:W-:Y:S02]  /*2150*/  DADD R48, R34, -R44 ;  /* 0x0000000022307229 */ /* 0x000fe4000000082c */
[----:B------:R-:W-:Y:S02]  /*2160*/  DADD R44, R26, R34 ;  /* 0x000000001a2c7229 */ /* 0x000fe40000000022 */
[----:B------:R-:W-:Y:S02]  /*2170*/  DADD R34, -R36, R30 ;  /* 0x0000000024227229 */ /* 0x000fe4000000011e */
[----:B------:R-:W-:-:S04]  /*2180*/  @P3 DADD R20, -R40, R20 ;  /* 0x0000000028143229 */ /* 0x000fc80000000114 */
[----:B------:R-:W-:Y:S02]  /*2190*/  DADD R42, -R44, R42 ;  /* 0x000000002c2a7229 */ /* 0x000fe4000000012a */
[----:B------:R-:W-:-:S06]  /*21a0*/  DADD R44, -R34, R30 ;  /* 0x00000000222c7229 */ /* 0x000fcc000000011e */
[----:B------:R-:W-:Y:S02]  /*21b0*/  DADD R42, R48, R42 ;  /* 0x00000000302a7229 */ /* 0x000fe4000000002a */
[----:B------:R-:W-:Y:S02]  /*21c0*/  DADD R48, R44, -R36 ;  /* 0x000000002c307229 */ /* 0x000fe40000000824 */
[----:B------:R-:W-:Y:S01]  /*21d0*/  DADD R44, R34, R44 ;  /* 0x00000000222c7229 */ /* 0x000fe2000000002c */
[----:B------:R-:W-:Y:S01]  /*21e0*/  CS2R R36, SRZ ;  /* 0x0000000000247805 */ /* 0x000fe2000001ff00 */
[----:B------:R-:W-:Y:S02]  /*21f0*/  @P0 DADD R36, R38, R24 ;  /* 0x0000000026240229 */ /* 0x000fe40000000018 */
[----:B------:R-:W-:-:S04]  /*2200*/  DADD R46, R42, R14 ;  /* 0x000000002a2e7229 */ /* 0x000fc8000000000e */
[----:B------:R-:W-:Y:S02]  /*2210*/  DADD R44, -R44, R30 ;  /* 0x000000002c2c7229 */ /* 0x000fe4000000011e */
[----:B------:R-:W-:Y:S02]  /*2220*/  DADD R30, R40, R16 ;  /* 0x00000000281e7229 */ /* 0x000fe40000000010 */
[----:B------:R-:W-:Y:S02]  /*2230*/  DADD R18, R46, -R18 ;  /* 0x000000002e127229 */ /* 0x000fe40000000812 */
[----:B------:R-:W-:Y:S02]  /*2240*/  DADD R14, R36, R36 ;  /* 0x00000000240e7229 */ /* 0x000fe40000000024 */
[----:B------:R-:W-:Y:S02]  /*2250*/  DADD R44, R48, R44 ;  /* 0x00000000302c7229 */ /* 0x000fe4000000002c */
[----:B------:R-:W-:-:S02]  /*2260*/  DADD R42, -R30, R16 ;  /* 0x000000001e2a7229 */ /* 0x000fc40000000110 */
[----:B------:R-:W-:Y:S02]  /*2270*/  @P0 DADD R24, -R36, R24 ;  /* 0x0000000024180229 */ /* 0x000fe40000000118 */
[----:B------:R-:W-:Y:S02]  /*2280*/  DSETP.NEU.AND P2, PT, R14, RZ, PT ;  /* 0x000000ff0e00722a */ /* 0x000fe40003f4d000 */
[----:B------:R-:W-:Y:S02]  /*2290*/  DADD R10, R44, R10 ;  /* 0x000000002c0a7229 */ /* 0x000fe4000000000a */
[----:B------:R-:W-:Y:S02]  /*22a0*/  DADD R44, R26, R18 ;  /* 0x000000001a2c7229 */ /* 0x000fe40000000012 */
[----:B------:R-:W-:Y:S02]  /*22b0*/  DSETP.NEU.AND P4, PT, R18, RZ, PT ;  /* 0x000000ff1200722a */ /* 0x000fe40003f8d000 */
[----:B------:R-:W-:-:S02]  /*22c0*/  DADD R40, R42, R40 ;  /* 0x000000002a287229 */ /* 0x000fc40000000028 */
[----:B------:R-:W-:Y:S01]  /*22d0*/  DADD R46, R30, R42 ;  /* 0x000000001e2e7229 */ /* 0x000fe2000000002a */
[----:B------:R-:W-:Y:S01]  /*22e0*/  CS2R R42, SRZ ;  /* 0x00000000002a7805 */ /* 0x000fe2000001ff00 */
[----:B------:R-:W-:Y:S02]  /*22f0*/  DADD R12, R10, -R12 ;  /* 0x000000000a0c7229 */ /* 0x000fe4000000080c */
[----:B------:R-:W-:Y:S01]  /*2300*/  @P0 DADD R42, R38, R24 ;  /* 0x00000000262a0229 */ /* 0x000fe20000000018 */
[----:B------:R-:W-:-:S03]  /*2310*/  FSEL R38, R26, R44, !P4 ;  /* 0x0000002c1a267208 */ /* 0x000fc60006000000 */
[----:B------:R-:W-:Y:S01]  /*2320*/  DADD R24, -R46, R16 ;  /* 0x000000002e187229 */ /* 0x000fe20000000110 */
[----:B------:R-:W-:Y:S01]  /*2330*/  FSEL R39, R27, R45, !P4 ;  /* 0x0000002d1b277208 */ /* 0x000fe20006000000 */
[----:B------:R-:W-:Y:S02]  /*2340*/  DADD R26, R26, -R44 ;  /* 0x000000001a1a7229 */ /* 0x000fe4000000082c */
[----:B------:R-:W-:Y:S02]  /*2350*/  DADD R10, R34, R12 ;  /* 0x00000000220a7229 */ /* 0x000fe4000000000c */
[----:B------:R-:W-:Y:S02]  /*2360*/  @P2 DFMA R36, R36, 2, -R14 ;  /* 0x400000002424282b */ /* 0x000fe4000000080e */
[----:B------:R-:W-:Y:S02]  /*2370*/  DADD R16, R38, R38 ;  /* 0x0000000026107229 */ /* 0x000fe40000000026 */
[----:B------:R-:W-:-:S02]  /*2380*/  DSETP.NEU.AND P1, PT, R12, RZ, PT ;  /* 0x000000ff0c00722a */ /* 0x000fc40003f2d000 */
[----:B------:R-:W-:Y:S02]  /*2390*/  DADD R44, R18, R26 ;  /* 0x00000000122c7229 */ /* 0x000fe4000000001a */
[----:B------:R-:W-:Y:S01]  /*23a0*/  @P2 DFMA R18, R42, 2, R36 ;  /* 0x400000002a12282b */ /* 0x000fe20000000024 */
[----:B------:R-:W-:Y:S01]  /*23b0*/  CS2R R26, SRZ ;  /* 0x00000000001a7805 */ /* 0x000fe2000001ff00 */
[----:B------:R-:W-:Y:S01]  /*23c0*/  DSETP.NEU.AND P0, PT, R16, RZ, PT ;  /* 0x000000ff1000722a */ /* 0x000fe20003f0d000 */
[----:B------:R-:W-:Y:S02]  /*23d0*/  FSEL R36, R34, R10, !P1 ;  /* 0x0000000a22247208 */ /* 0x000fe40004800000 */
[----:B------:R-:W-:Y:S02]  /*23e0*/  CS2R R42, SRZ ;  /* 0x00000000002a7805 */ /* 0x000fe4000001ff00 */
[----:B------:R-:W-:Y:S01]  /*23f0*/  FSEL R37, R35, R11, !P1 ;  /* 0x0000000b23257208 */ /* 0x000fe20004800000 */
[----:B------:R-:W-:-:S02]  /*2400*/  DADD R46, R44, R44 ;  /* 0x000000002c2e7229 */ /* 0x000fc4000000002c */
[----:B------:R-:W-:Y:S02]  /*2410*/  @P3 DADD R42, R32, R20 ;  /* 0x00000000202a3229 */ /* 0x000fe40000000014 */
[----:B------:R-:W-:Y:S02]  /*2420*/  DADD R40, R40, R24 ;  /* 0x0000000028287229 */ /* 0x000fe40000000018 */
[----:B------:R-:W-:Y:S02]  /*2430*/  DADD R20, R2, R36 ;  /* 0x0000000002147229 */ /* 0x000fe40000000024 */
[----:B------:R-:W-:Y:S02]  /*2440*/  @P2 DADD R26, R18, R14 ;  /* 0x00000000121a2229 */ /* 0x000fe4000000000e */
[----:B------:R-:W-:Y:S01]  /*2450*/  @P0 DFMA R44, R38, 2, -R16 ;  /* 0x40000000262c082b */ /* 0x000fe20000000810 */
[----:B------:R-:W-:Y:S01]  /*2460*/  FSEL R46, R46, RZ, P4 ;  /* 0x000000ff2e2e7208 */ /* 0x000fe20002000000 */
[----:B------:R-:W-:Y:S01]  /*2470*/  DADD R38, R40, R22 ;  /* 0x0000000028267229 */ /* 0x000fe20000000016 */
[----:B------:R-:W-:Y:S01]  /*2480*/  FSEL R47, R47, RZ, P4 ;  /* 0x000000ff2f2f7208 */ /* 0x000fe20002000000 */
[----:B------:R-:W-:-:S02]  /*2490*/  DADD R32, R36, -R20 ;  /* 0x0000000024207229 */ /* 0x000fc40000000814 */
[----:B------:R-:W-:Y:S02]  /*24a0*/  DADD R24, R6, R26 ;  /* 0x0000000006187229 */ /* 0x000fe4000000001a */
[----:B------:R-:W-:Y:S02]  /*24b0*/  DADD R40, R34, -R10 ;  /* 0x0000000022287229 */ /* 0x000fe4000000080a */
[----:B------:R-:W-:Y:S01]  /*24c0*/  @P0 DADD R22, R44, R46 ;  /* 0x000000002c160229 */ /* 0x000fe2000000002e */
[----:B------:R-:W-:Y:S01]  /*24d0*/  CS2R R10, SRZ ;  /* 0x00000000000a7805 */ /* 0x000fe2000001ff00 */
[----:B------:R-:W-:Y:S02]  /*24e0*/  DADD R42, R38, R42 ;  /* 0x00000000262a7229 */ /* 0x000fe4000000002a */
[----:B------:R-:W-:Y:S02]  /*24f0*/  DADD R44, R20, R32 ;  /* 0x00000000142c7229 */ /* 0x000fe40000000020 */
[----:B------:R-:W-:-:S02]  /*2500*/  DADD R34, -R24, R26 ;  /* 0x0000000018227229 */ /* 0x000fc4000000011a */
[----:B------:R-:W-:Y:S02]  /*2510*/  DADD R38, R12, R40 ;  /* 0x000000000c267229 */ /* 0x000fe40000000028 */
[----:B------:R-:W-:Y:S02]  /*2520*/  DADD R40, R30, R42 ;  /* 0x000000001e287229 */ /* 0x000fe4000000002a */
[----:B------:R-:W-:Y:S02]  /*2530*/  DADD R36, R36, -R44 ;  /* 0x0000000024247229 */ /* 0x000fe4000000082c */
[----:B------:R-:W-:Y:S02]  /*2540*/  DADD R32, R2, R32 ;  /* 0x0000000002207229 */ /* 0x000fe40000000020 */
[----:B------:R-:W-:Y:S02]  /*2550*/  @P0 DADD R10, R22, R16 ;  /* 0x00000000160a0229 */ /* 0x000fe40000000010 */
[----:B------:R-:W-:Y:S01]  /*2560*/  DADD R44, R24, R34 ;  /* 0x00000000182c7229 */ /* 0x000fe20000000022 */
[----:B------:R-:W-:Y:S01]  /*2570*/  FSEL R38, R38, RZ, P1 ;  /* 0x000000ff26267208 */ /* 0x000fe20000800000 */
[----:B------:R-:W-:Y:S01]  /*2580*/  DSETP.NEU.AND P3, PT, R42, RZ, PT ;  /* 0x000000ff2a00722a */ /* 0x000fe20003f6d000 */
[----:B------:R-:W-:Y:S01]  /*2590*/  FSEL R39, R39, RZ, P1 ;  /* 0x000000ff27277208 */ /* 0x000fe20000800000 */
[----:B------:R-:W-:-:S02]  /*25a0*/  @P2 DADD R46, -R26, R14 ;  /* 0x000000001a2e2229 */ /* 0x000fc4000000010e */
[----:B------:R-:W-:Y:S01]  /*25b0*/  DADD R36, R32, R36 ;  /* 0x0000000020247229 */ /* 0x000fe20000000024 */
[----:B------:R-:W-:Y:S02]  /*25c0*/  CS2R R14, SRZ ;  /* 0x00000000000e7805 */ /* 0x000fe4000001ff00 */
[----:B------:R-:W-:Y:S01]  /*25d0*/  FSEL R32, R30, R40, !P3 ;  /* 0x000000281e207208 */ /* 0x000fe20005800000 */
[----:B------:R-:W-:Y:S01]  /*25e0*/  DADD R12, R10, 1 ;  /* 0x3ff000000a0c7429 */ /* 0x000fe20000000000 */
[----:B------:R-:W-:Y:S01]  /*25f0*/  FSEL R33, R31, R41, !P3 ;  /* 0x000000291f217208 */ /* 0x000fe20005800000 */
[----:B------:R-:W-:Y:S02]  /*2600*/  DADD R26, -R44, R26 ;  /* 0x000000002c1a7229 */ /* 0x000fe4000000011a */
[----:B------:R-:W-:Y:S02]  /*2610*/  DADD R44, R6, R34 ;  /* 0x00000000062c7229 */ /* 0x000fe40000000022 */
[----:B------:R-:W-:-:S02]  /*2620*/  @P2 DADD R14, R18, R46 ;  /* 0x00000000120e2229 */ /* 0x000fc4000000002e */
[----:B------:R-:W-:Y:S02]  /*2630*/  DADD R46, R30, -R40 ;  /* 0x000000001e2e7229 */ /* 0x000fe40000000828 */
[----:B------:R-:W-:Y:S02]  /*2640*/  DADD R18, R32, R32 ;  /* 0x0000000020127229 */ /* 0x000fe40000000020 */
[----:B------:R-:W-:Y:S02]  /*2650*/  DADD R34, -R12, R10 ;  /* 0x000000000c227229 */ /* 0x000fe4000000010a */
[----:B------:R-:W-:Y:S02]  /*2660*/  DADD R26, R44, R26 ;  /* 0x000000002c1a7229 */ /* 0x000fe4000000001a */
[----:B------:R-:W-:Y:S02]  /*2670*/  DADD R46, R42, R46 ;  /* 0x000000002a2e7229 */ /* 0x000fe4000000002e */
[----:B------:R-:W-:-:S02]  /*2680*/  DSETP.NEU.AND P1, PT, R18, RZ, PT ;  /* 0x000000ff1200722a */ /* 0x000fc40003f2d000 */
[----:B------:R-:W-:Y:S02]  /*2690*/  DADD R30, R12, R34 ;  /* 0x000000000c1e7229 */ /* 0x000fe40000000022 */
[----:B------:R-:W-:Y:S02]  /*26a0*/  DADD R36, R36, R38 ;  /* 0x0000000024247229 */ /* 0x000fe40000000026 */
[----:B------:R-:W-:Y:S02]  /*26b0*/  DADD R14, R26, R14 ;  /* 0x000000001a0e7229 */ /* 0x000fe4000000000e */
[----:B------:R-:W-:Y:S02]  /*26c0*/  @P0 DADD R26, -R10, R16 ;  /* 0x000000000a1a0229 */ /* 0x000fe40000000110 */
[----:B------:R-:W-:Y:S01]  /*26d0*/  DADD R46, R46, R46 ;  /* 0x000000002e2e7229 */ /* 0x000fe2000000002e */
[----:B------:R-:W-:Y:S01]  /*26e0*/  CS2R R16, SRZ ;  /* 0x0000000000107805 */ /* 0x000fe2000001ff00 */
[----:B------:R-:W-:-:S02]  /*26f0*/  DADD R30, -R30, R10 ;  /* 0x000000001e1e7229 */ /* 0x000fc4000000010a */
[----:B------:R-:W-:Y:S02]  /*2700*/  DADD R34, R34, 1 ;  /* 0x3ff0000022227429 */ /* 0x000fe40000000000 */
[----:B------:R-:W-:Y:S02]  /*2710*/  DADD R10, R4, R36 ;  /* 0x00000000040a7229 */ /* 0x000fe40000000024 */
[----:B------:R-:W-:Y:S02]  /*2720*/  @P0 DADD R16, R22, R26 ;  /* 0x0000000016100229 */ /* 0x000fe4000000001a */
[----:B------:R-:W-:Y:S01]  /*2730*/  @P1 DFMA R26, R32, 2, -R18 ;  /* 0x40000000201a182b */ /* 0x000fe20000000812 */
[----:B------:R-:W-:Y:S01]  /*2740*/  FSEL R36, R46, RZ, P3 ;  /* 0x000000ff2e247208 */ /* 0x000fe20001800000 */
[----:B------:R-:W-:Y:S01]  /*2750*/  DADD R30, R34, R30 ;  /* 0x00000000221e7229 */ /* 0x000fe2000000001e */
[----:B------:R-:W-:Y:S01]  /*2760*/  FSEL R37, R47, RZ, P3 ;  /* 0x000000ff2f257208 */ /* 0x000fe20001800000 */
[----:B------:R-:W-:-:S02]  /*2770*/  DADD R22, R8, R14 ;  /* 0x0000000008167229 */ /* 0x000fc4000000000e */
[----:B------:R-:W-:Y:S02]  /*2780*/  DADD R14, R20, R10 ;  /* 0x00000000140e7229 */ /* 0x000fe4000000000a */
[----:B------:R-:W-:Y:S02]  /*2790*/  DSETP.NEU.AND P2, PT, R10, RZ, PT ;  /* 0x000000ff0a00722a */ /* 0x000fe40003f4d000 */
[----:B------:R-:W-:Y:S02]  /*27a0*/  @P1 DADD R26, R26, R36 ;  /* 0x000000001a1a1229 */ /* 0x000fe40000000024 */
[----:B------:R-:W-:Y:S02]  /*27b0*/  DADD R32, R30, R16 ;  /* 0x000000001e207229 */ /* 0x000fe40000000010 */
[----:B------:R-:W-:Y:S01]  /*27c0*/  DADD R38, R20, -R14 ;  /* 0x0000000014267229 */ /* 0x000fe2000000080e */
[----:B------:R-:W-:Y:S01]  /*27d0*/  CS2R R16, SRZ ;  /* 0x0000000000107805 */ /* 0x000fe2000001ff00 */
[----:B------:R-:W-:-:S02]  /*27e0*/  DADD R34, R24, R22 ;  /* 0x0000000018227229 */ /* 0x000fc40000000016 */
[----:B------:R-:W-:Y:S02]  /*27f0*/  @P1 DADD R16, R26, R18 ;  /* 0x000000001a101229 */ /* 0x000fe40000000012 */
[----:B------:R-:W-:Y:S02]  /*2800*/  DADD R30, R12, R32 ;  /* 0x000000000c1e7229 */ /* 0x000fe40000000020 */
[----:B------:R-:W-:Y:S01]  /*2810*/  DADD R10, R10, R38 ;  /* 0x000000000a0a7229 */ /* 0x000fe20000000026 */
[----:B------:R-:W-:Y:S01]  /*2820*/  FSEL R38, R20, R14, !P2 ;  /* 0x0000000e14267208 */ /* 0x000fe20005000000 */
[----:B------:R-:W-:Y:S01]  /*2830*/  DADD R36, R24, -R34 ;  /* 0x0000000018247229 */ /* 0x000fe20000000822 */
[----:B------:R-:W-:Y:S01]  /*2840*/  FSEL R39, R21, R15, !P2 ;  /* 0x0000000f15277208 */ /* 0x000fe20005000000 */
[----:B------:R-:W-:Y:S02]  /*2850*/  @P1 DADD R14, -R16, R18 ;  /* 0x00000000100e1229 */ /* 0x000fe40000000112 */
[----:B------:R-:W-:Y:S01]  /*2860*/  DADD R40, R12, -R30 ;  /* 0x000000000c287229 */ /* 0x000fe2000000081e */
[----:B------:R-:W-:Y:S01]  /*2870*/  CS2R R18, SRZ ;  /* 0x0000000000127805 */ /* 0x000fe2000001ff00 */
[----:B------:R-:W-:-:S02]  /*2880*/  DSETP.NEU.AND P3, PT, R22, RZ, PT ;  /* 0x000000ff1600722a */ /* 0x000fc40003f6d000 */
[----:B------:R-:W-:Y:S02]  /*2890*/  DADD R22, R22, R36 ;  /* 0x0000000016167229 */ /* 0x000fe40000000024 */
[----:B------:R-:W-:Y:S01]  /*28a0*/  @P1 DADD R18, R26, R14 ;  /* 0x000000001a121229 */ /* 0x000fe2000000000e */
[----:B------:R-:W-:Y:S01]  /*28b0*/  ISETP.NE.AND P1, PT, R28, UR12, PT ;  /* 0x0000000c1c007c0c */ /* 0x000fe2000bf25270 */
[C---:B------:R-:W-:Y:S01]  /*28c0*/  DADD R40, R32.reuse, R40 ;  /* 0x0000000020287229 */ /* 0x040fe20000000028 */
[----:B------:R-:W-:Y:S01]  /*28d0*/  FSEL R20, R24, R34, !P3 ;  /* 0x0000002218147208 */ /* 0x000fe20005800000 */
[----:B------:R-:W-:Y:S01]  /*28e0*/  DSETP.NEU.AND P0, PT, R32, RZ, PT ;  /* 0x000000ff2000722a */ /* 0x000fe20003f0d000 */
[----:B------:R-:W-:Y:S02]  /*28f0*/  FSEL R21, R25, R35, !P3 ;  /* 0x0000002319157208 */ /* 0x000fe40005800000 */
[----:B------:R-:W-:Y:S02]  /*2900*/  FSEL R34, R10, RZ, P2 ;  /* 0x000000ff0a227208 */ /* 0x000fe40001000000 */
[----:B------:R-:W-:-:S02]  /*2910*/  FSEL R35, R11, RZ, P2 ;  /* 0x000000ff0b237208 */ /* 0x000fc40001000000 */
[----:B------:R-:W-:Y:S02]  /*2920*/  FSEL R10, R22, RZ, P3 ;  /* 0x000000ff160a7208 */ /* 0x000fe40001800000 */
[----:B------:R-:W-:Y:S02]  /*2930*/  FSEL R11, R23, RZ, P3 ;  /* 0x000000ff170b7208 */ /* 0x000fe40001800000 */
[----:B------:R-:W-:Y:S01]  /*2940*/  FSEL R46, R40, RZ, P0 ;  /* 0x000000ff282e7208 */ /* 0x000fe20000000000 */
[----:B------:R-:W-:Y:S01]  /*2950*/  IMAD.MOV.U32 R40, RZ, RZ, R20 ;  /* 0x000000ffff287224 */ /* 0x000fe200078e0014 */
[----:B------:R-:W-:Y:S01]  /*2960*/  FSEL R47, R41, RZ, P0 ;  /* 0x000000ff292f7208 */ /* 0x000fe20000000000 */
[----:B------:R-:W-:Y:S01]  /*2970*/  IMAD.MOV.U32 R41, RZ, RZ, R21 ;  /* 0x000000ffff297224 */ /* 0x000fe200078e0015 */
[----:B------:R-:W-:Y:S01]  /*2980*/  FSEL R32, R12, R30, !P0 ;  /* 0x0000001e0c207208 */ /* 0x000fe20004000000 */
[----:B------:R-:W-:Y:S01]  /*2990*/  IMAD.MOV.U32 R26, RZ, RZ, R10 ;  /* 0x000000ffff1a7224 */ /* 0x000fe200078e000a */
[----:B------:R-:W-:Y:S01]  /*29a0*/  FSEL R33, R13, R31, !P0 ;  /* 0x0000001f0d217208 */ /* 0x000fe20004000000 */
[----:B------:R-:W-:Y:S01]  /*29b0*/  IMAD.MOV.U32 R27, RZ, RZ, R11 ;  /* 0x000000ffff1b7224 */ /* 0x000fe200078e000b */
[----:B------:R-:W-:Y:S06]  /*29c0*/  @P1 BRA `(.L_x_4) ;  /* 0xfffffff000881947 */ /* 0x000fec000383ffff */
[----:B------:R-:W0:Y:S02]  /*29d0*/  LDCU UR7, c[0x0][0x420] ;  /* 0x00008400ff0777ac */ /* 0x000e240008000800 */
[----:B0-----:R-:W-:-:S07]  /*29e0*/  IMAD.U32 R28, RZ, RZ, UR7 ;  /* 0x00000007ff1c7e24 */ /* 0x001fce000f8e00ff */
.L_x_2:
[----:B0-2---:R-:W-:Y:S05]  /*29f0*/  BSYNC.RECONVERGENT B0 ;  /* 0x0000000000007941 */ /* 0x005fea0003800200 */
.L_x_0:
[----:B------:R-:W0:Y:S01]  /*2a00*/  S2R R8, SR_TID.Y ;  /* 0x0000000000087919 */ /* 0x000e220000002200 */
[----:B------:R-:W0:Y:S01]  /*2a10*/  S2UR UR13, SR_CTAID.Y ;  /* 0x00000000000d79c3 */ /* 0x000e220000002600 */
[----:B------:R-:W1:Y:S01]  /*2a20*/  LDCU UR14, c[0x0][0x3b8] ;  /* 0x00007700ff0e77ac */ /* 0x000e620008000800 */
[----:B------:R-:W-:Y:S02]  /*2a30*/  DADD R34, R34, R38 ;  /* 0x0000000022227229 */ /* 0x000fe40000000026 */
[----:B------:R-:W-:-:S04]  /*2a40*/  DADD R26, R26, R40 ;  /* 0x000000001a1a7229 */ /* 0x000fc80000000028 */
[----:B------:R-:W0:Y:S08]  /*2a50*/  LDC R9, c[0x0][0x364] ;  /* 0x0000d900ff097b82 */ /* 0x000e300000000800 */
[----:B------:R-:W2:Y:S08]  /*2a60*/  LDC R10, c[0x0][0x3a8] ;  /* 0x0000ea00ff0a7b82 */ /* 0x000eb00000000800 */
[----:B------:R-:W3:Y:S08]  /*2a70*/  LDC.64 R2, c[0x0][0x380] ;  /* 0x0000e000ff027b82 */ /* 0x000ef00000000a00 */
[----:B------:R-:W4:Y:S01]  /*2a80*/  LDC.64 R4, c[0x0][0x388] ;  /* 0x0000e200ff047b82 */ /* 0x000f220000000a00 */
[----:B0-----:R-:W-:-:S04]  /*2a90*/  IMAD R9, R9, UR13, R8 ;  /* 0x0000000d09097c24 */ /* 0x001fc8000f8e0208 */
[----:B-1----:R-:W-:-:S03]  /*2aa0*/  IMAD R9, R9, UR14, R0 ;  /* 0x0000000e09097c24 */ /* 0x002fc6000f8e0200 */
[----:B------:R-:W0:Y:S01]  /*2ab0*/  LDC.64 R6, c[0x0][0x390] ;  /* 0x0000e400ff067b82 */ /* 0x000e220000000a00 */
[----:B--2---:R-:W-:Y:S01]  /*2ac0*/  ISETP.NE.AND P0, PT, R10, 0x2, PT ;  /* 0x000000020a00780c */ /* 0x004fe20003f05270 */
[----:B---3--:R-:W-:-:S05]  /*2ad0*/  IMAD.WIDE R2, R9, 0x4, R2 ;  /* 0x0000000409027825 */ /* 0x008fca00078e0202 */
[----:B------:R1:W-:Y:S01]  /*2ae0*/  STG.E desc[UR4][R2.64], R28 ;  /* 0x0000001c02007986 */ /* 0x0003e2000c101904 */
[----:B----4-:R-:W-:-:S05]  /*2af0*/  IMAD.WIDE R4, R9, 0x8, R4 ;  /* 0x0000000809047825 */ /* 0x010fca00078e0204 */
[----:B------:R1:W-:Y:S01]  /*2b00*/  STG.E.64 desc[UR4][R4.64], R34 ;  /* 0x0000002204007986 */ /* 0x0003e2000c101b04 */
[----:B0-----:R-:W-:-:S05]  /*2b10*/  IMAD.WIDE R6, R9, 0x8, R6 ;  /* 0x0000000809067825 */ /* 0x001fca00078e0206 */
[----:B------:R1:W-:Y:S01]  /*2b20*/  STG.E.64 desc[UR4][R6.64], R26 ;  /* 0x0000001a06007986 */ /* 0x0003e2000c101b04 */
[----:B------:R-:W-:Y:S05]  /*2b30*/  @P0 EXIT ;  /* 0x000000000000094d */ /* 0x000fea0003800000 */
[----:B-1----:R-:W0:Y:S01]  /*2b40*/  LDC.64 R2, c[0x0][0x398] ;  /* 0x0000e600ff027b82 */ /* 0x002e220000000a00 */
[----:B------:R-:W-:Y:S02]  /*2b50*/  DADD R32, R46, R32 ;  /* 0x000000002e207229 */ /* 0x000fe40000000020 */
[----:B------:R-:W-:-:S05]  /*2b60*/  DADD R16, R16, R18 ;  /* 0x0000000010107229 */ /* 0x000fca0000000012 */
[----:B------:R-:W1:Y:S01]  /*2b70*/  LDC.64 R4, c[0x0][0x3a0] ;  /* 0x0000e800ff047b82 */ /* 0x000e620000000a00 */
[----:B0-----:R-:W-:-:S05]  /*2b80*/  IMAD.WIDE R2, R9, 0x8, R2 ;  /* 0x0000000809027825 */ /* 0x001fca00078e0202 */
[----:B------:R-:W-:Y:S01]  /*2b90*/  STG.E.64 desc[UR4][R2.64], R32 ;  /* 0x0000002002007986 */ /* 0x000fe2000c101b04 */
[----:B-1----:R-:W-:-:S05]  /*2ba0*/  IMAD.WIDE R4, R9, 0x8, R4 ;  /* 0x0000000809047825 */ /* 0x002fca00078e0204 */
[----:B------:R-:W-:Y:S01]  /*2bb0*/  STG.E.64 desc[UR4][R4.64], R16 ;  /* 0x0000001004007986 */ /* 0x000fe2000c101b04 */
[----:B------:R-:W-:Y:S05]  /*2bc0*/  EXIT ;  /* 0x000000000000794d */ /* 0x000fea0003800000 */
.L_x_5:
[----:B------:R-:W-:-:S00]  /*2bd0*/  BRA `(.L_x_5) ;  /* 0xfffffffc00fc7947 */ /* 0x000fc0000383ffff */
[----:B------:R-:W-:-:S00]  /*2be0*/  NOP ;  /* 0x0000000000007918 */ /* 0x000fc00000000000 */
        /* <DEDUP_REMOVED lines=9> */
.L_x_6:


//--------------------- .nv.shared.reserved.0     --------------------------
	.section	.nv.shared.reserved.0,"aw",@nobits
	.weak		__nv_reservedSMEM_offset_0_alias
	.size		__nv_reservedSMEM_offset_0_alias, 0, 64
	.other		__nv_reservedSMEM_offset_0_alias,@"STO_CUDA_RESERVED_SHARED STV_DEFAULT"
__nv_reservedSMEM_offset_0_alias:
	.zero		0
	.zero		64


//--------------------- .nv.constant0.compute     --------------------------
	.section	.nv.constant0.compute,"a",@progbits
	.sectionflags	@""
	.align	4
.nv.constant0.compute:
	.zero		1072


//--------------------- SYMBOLS --------------------------

	.type		.nv.reservedSmem.offset0,@object
	.size		.nv.reservedSmem.offset0,0x4
